	.target	sm_90a

	.elftype	@"ET_EXEC"


//--------------------- .note.nv.tkinfo           --------------------------
	.section	.note.nv.tkinfo,"",@"SHT_NOTE"
	.sectionflags	@"SHF_NOTE_NV_TKINFO"
	.tkinfo
        /*0018*/ 	.word	0x00000002
        /*0030*/ 	.string	""
        /*0030*/ 	.string	"ptxas"
        /*0030*/ 	.string	"Cuda compilation tools, release 13.0, V13.0.88"
        /*0030*/ 	.string	"Build cuda_13.0.r13.0/compiler.36424714_0"
        /*0030*/ 	.string	"-arch sm_90a -m 64 "



//--------------------- .note.nv.cuinfo           --------------------------
	.section	.note.nv.cuinfo,"",@"SHT_NOTE"
	.sectionflags	@"SHF_NOTE_NV_CUINFO"
        /*0018*/ 	.short	0x0002
        /*001a*/ 	.short	0x005a
        /*001c*/ 	.short	0x0082
	.zero		2


//--------------------- .nv.info                  --------------------------
	.section	.nv.info,"",@"SHT_CUDA_INFO"
	.align	4


	//----- nvinfo : EIATTR_REGCOUNT
	.align		4
        /*0000*/ 	.byte	0x04, 0x2f
        /*0002*/ 	.short	(.L_15 - .L_14)
	.align		4
.L_14:
        /*0004*/ 	.word	index@(_ZN7cutlass13device_kernelINS_4gemm6kernel13GemmUniversalIN4cute5tupleIJiiiiEEENS1_10collective13CollectiveMmaINS1_34MainloopSm90TmaGmmaWarpSpecializedILi4ENS5_IJNS4_1CILi1EEESB_SB_EEENS1_35KernelTmaWarpSpecializedCooperativeEEENS5_IJNSA_ILi256EEENSA_ILi64EEENSA_ILi32EEEEEENS_10bfloat16_tENS5_IJlSB_lEEESJ_SK_NS4_8TiledMMAINS4_8MMA_AtomIJNS4_4SM904GMMA27MMA_64x64x16_F32BF16BF16_SSILNSO_5MajorE0ELSQ_0ELNSO_7ScaleInE1ELSR_1EEEEEENS4_6LayoutINS5_IJNSA_ILi2EEESB_SB_EEENS5_IJSB_NSA_ILi0EEESX_EEEEENS5_IJNS4_10UnderscoreES10_S10_EEEEENS4_13SM90_TMA_LOADENS4_14ComposedLayoutINS4_7SwizzleILi2ELi4ELi3EEENS4_18smem_ptr_flag_bitsILi16EEENSU_INS5_IJNSA_ILi8EEESH_EEENS5_IJSH_SB_EEEEEEEvNS4_8identityES13_S1D_vS1E_EENS_8epilogue10collective6detail29Sm90TmaWarpSpecializedAdapterINS1H_15DefaultEpilogueISJ_SK_SK_NS1G_6thread17LinearCombinationISJ_Li1EffLNS1L_9ScaleType4KindE0ELNS_15FloatRoundStyleE2ESJ_EENS1_15EpilogueDefaultEEEEEvvEEEEvNT_6ParamsE)
        /*0008*/ 	.word	0x000000a8


	//----- nvinfo : EIATTR_FRAME_SIZE
	.align		4
.L_15:
        /*000c*/ 	.byte	0x04, 0x11
        /*000e*/ 	.short	(.L_17 - .L_16)
	.align		4
.L_16:
        /*0010*/ 	.word	index@(_ZN7cutlass13device_kernelINS_4gemm6kernel13GemmUniversalIN4cute5tupleIJiiiiEEENS1_10collective13CollectiveMmaINS1_34MainloopSm90TmaGmmaWarpSpecializedILi4ENS5_IJNS4_1CILi1EEESB_SB_EEENS1_35KernelTmaWarpSpecializedCooperativeEEENS5_IJNSA_ILi256EEENSA_ILi64EEENSA_ILi32EEEEEENS_10bfloat16_tENS5_IJlSB_lEEESJ_SK_NS4_8TiledMMAINS4_8MMA_AtomIJNS4_4SM904GMMA27MMA_64x64x16_F32BF16BF16_SSILNSO_5MajorE0ELSQ_0ELNSO_7ScaleInE1ELSR_1EEEEEENS4_6LayoutINS5_IJNSA_ILi2EEESB_SB_EEENS5_IJSB_NSA_ILi0EEESX_EEEEENS5_IJNS4_10UnderscoreES10_S10_EEEEENS4_13SM90_TMA_LOADENS4_14ComposedLayoutINS4_7SwizzleILi2ELi4ELi3EEENS4_18smem_ptr_flag_bitsILi16EEENSU_INS5_IJNSA_ILi8EEESH_EEENS5_IJSH_SB_EEEEEEEvNS4_8identityES13_S1D_vS1E_EENS_8epilogue10collective6detail29Sm90TmaWarpSpecializedAdapterINS1H_15DefaultEpilogueISJ_SK_SK_NS1G_6thread17LinearCombinationISJ_Li1EffLNS1L_9ScaleType4KindE0ELNS_15FloatRoundStyleE2ESJ_EENS1_15EpilogueDefaultEEEEEvvEEEEvNT_6ParamsE)
        /*0014*/ 	.word	0x00000000


	//----- nvinfo : EIATTR_MIN_STACK_SIZE
	.align		4
.L_17:
        /*0018*/ 	.byte	0x04, 0x12
        /*001a*/ 	.short	(.L_19 - .L_18)
	.align		4
.L_18:
        /*001c*/ 	.word	index@(_ZN7cutlass13device_kernelINS_4gemm6kernel13GemmUniversalIN4cute5tupleIJiiiiEEENS1_10collective13CollectiveMmaINS1_34MainloopSm90TmaGmmaWarpSpecializedILi4ENS5_IJNS4_1CILi1EEESB_SB_EEENS1_35KernelTmaWarpSpecializedCooperativeEEENS5_IJNSA_ILi256EEENSA_ILi64EEENSA_ILi32EEEEEENS_10bfloat16_tENS5_IJlSB_lEEESJ_SK_NS4_8TiledMMAINS4_8MMA_AtomIJNS4_4SM904GMMA27MMA_64x64x16_F32BF16BF16_SSILNSO_5MajorE0ELSQ_0ELNSO_7ScaleInE1ELSR_1EEEEEENS4_6LayoutINS5_IJNSA_ILi2EEESB_SB_EEENS5_IJSB_NSA_ILi0EEESX_EEEEENS5_IJNS4_10UnderscoreES10_S10_EEEEENS4_13SM90_TMA_LOADENS4_14ComposedLayoutINS4_7SwizzleILi2ELi4ELi3EEENS4_18smem_ptr_flag_bitsILi16EEENSU_INS5_IJNSA_ILi8EEESH_EEENS5_IJSH_SB_EEEEEEEvNS4_8identityES13_S1D_vS1E_EENS_8epilogue10collective6detail29Sm90TmaWarpSpecializedAdapterINS1H_15DefaultEpilogueISJ_SK_SK_NS1G_6thread17LinearCombinationISJ_Li1EffLNS1L_9ScaleType4KindE0ELNS_15FloatRoundStyleE2ESJ_EENS1_15EpilogueDefaultEEEEEvvEEEEvNT_6ParamsE)
        /*0020*/ 	.word	0x00000000
.L_19:


//--------------------- .nv.compat                --------------------------
	.section	.nv.compat,"",@"SHT_CUDA_COMPAT_INFO"
	.align	4
        /*0000*/ 	.byte	0x02, 0x09, 0x01, 0x00, 0x02, 0x02, 0x04, 0x00, 0x02, 0x05, 0x05, 0x00, 0x03, 0x07, 0x01, 0x01
        /*0010*/ 	.byte	0x02, 0x03, 0x01, 0x00, 0x02, 0x06, 0x01, 0x00, 0x04, 0x0b, 0x08, 0x00, 0x00, 0x00, 0x00, 0x00
        /*0020*/ 	.byte	0x00, 0x00, 0x00, 0x00


//--------------------- .nv.info._ZN7cutlass13device_kernelINS_4gemm6kernel13GemmUniversalIN4cute5tupleIJiiiiEEENS1_10collective13CollectiveMmaINS1_34MainloopSm90TmaGmmaWarpSpecializedILi4ENS5_IJNS4_1CILi1EEESB_SB_EEENS1_35KernelTmaWarpSpecializedCooperativeEEENS5_IJNSA_ILi256EEENSA_ILi64EEENSA_ILi32EEEEEENS_10bfloat16_tENS5_IJlSB_lEEESJ_SK_NS4_8TiledMMAINS4_8MMA_AtomIJNS4_4SM904GMMA27MMA_64x64x16_F32BF16BF16_SSILNSO_5MajorE0ELSQ_0ELNSO_7ScaleInE1ELSR_1EEEEEENS4_6LayoutINS5_IJNSA_ILi2EEESB_SB_EEENS5_IJSB_NSA_ILi0EEESX_EEEEENS5_IJNS4_10UnderscoreES10_S10_EEEEENS4_13SM90_TMA_LOADENS4_14ComposedLayoutINS4_7SwizzleILi2ELi4ELi3EEENS4_18smem_ptr_flag_bitsILi16EEENSU_INS5_IJNSA_ILi8EEESH_EEENS5_IJSH_SB_EEEEEEEvNS4_8identityES13_S1D_vS1E_EENS_8epilogue10collective6detail29Sm90TmaWarpSpecializedAdapterINS1H_15DefaultEpilogueISJ_SK_SK_NS1G_6thread17LinearCombinationISJ_Li1EffLNS1L_9ScaleType4KindE0ELNS_15FloatRoundStyleE2ESJ_EENS1_15EpilogueDefaultEEEEEvvEEEEvNT_6ParamsE --------------------------
	.section	.nv.info._ZN7cutlass13device_kernelINS_4gemm6kernel13GemmUniversalIN4cute5tupleIJiiiiEEENS1_10collective13CollectiveMmaINS1_34MainloopSm90TmaGmmaWarpSpecializedILi4ENS5_IJNS4_1CILi1EEESB_SB_EEENS1_35KernelTmaWarpSpecializedCooperativeEEENS5_IJNSA_ILi256EEENSA_ILi64EEENSA_ILi32EEEEEENS_10bfloat16_tENS5_IJlSB_lEEESJ_SK_NS4_8TiledMMAINS4_8MMA_AtomIJNS4_4SM904GMMA27MMA_64x64x16_F32BF16BF16_SSILNSO_5MajorE0ELSQ_0ELNSO_7ScaleInE1ELSR_1EEEEEENS4_6LayoutINS5_IJNSA_ILi2EEESB_SB_EEENS5_IJSB_NSA_ILi0EEESX_EEEEENS5_IJNS4_10UnderscoreES10_S10_EEEEENS4_13SM90_TMA_LOADENS4_14ComposedLayoutINS4_7SwizzleILi2ELi4ELi3EEENS4_18smem_ptr_flag_bitsILi16EEENSU_INS5_IJNSA_ILi8EEESH_EEENS5_IJSH_SB_EEEEEEEvNS4_8identityES13_S1D_vS1E_EENS_8epilogue10collective6detail29Sm90TmaWarpSpecializedAdapterINS1H_15DefaultEpilogueISJ_SK_SK_NS1G_6thread17LinearCombinationISJ_Li1EffLNS1L_9ScaleType4KindE0ELNS_15FloatRoundStyleE2ESJ_EENS1_15EpilogueDefaultEEEEEvvEEEEvNT_6ParamsE,"",@"SHT_CUDA_INFO"
	.sectionflags	@""
	.align	4


	//----- nvinfo : EIATTR_CUDA_API_VERSION
	.align		4
        /*0000*/ 	.byte	0x04, 0x37
        /*0002*/ 	.short	(.L_21 - .L_20)
.L_20:
        /*0004*/ 	.word	0x00000082


	//----- nvinfo : EIATTR_KPARAM_INFO
	.align		4
.L_21:
        /*0008*/ 	.byte	0x04, 0x17
        /*000a*/ 	.short	(.L_23 - .L_22)
.L_22:
        /*000c*/ 	.word	0x00000000
        /*0010*/ 	.short	0x0000
        /*0012*/ 	.short	0x0070
        /*0014*/ 	.byte	0x00, 0xf0, 0x01, 0x10


	//----- nvinfo : EIATTR_SPARSE_MMA_MASK
	.align		4
.L_23:
        /*0018*/ 	.byte	0x03, 0x50
        /*001a*/ 	.short	0x0000


	//----- nvinfo : EIATTR_MAXREG_COUNT
	.align		4
        /*001c*/ 	.byte	0x03, 0x1b
        /*001e*/ 	.short	0x00a8


	//----- nvinfo : EIATTR_NUM_BARRIERS
	.align		4
        /*0020*/ 	.byte	0x02, 0x4c
        /*0022*/ 	.byte	0x01
	.zero		1


	//----- nvinfo : EIATTR_EXTERNS
	.align		4
        /*0024*/ 	.byte	0x04, 0x0f
        /*0026*/ 	.short	(.L_25 - .L_24)


	//   ....[0]....
	.align		4
.L_24:
        /*0028*/ 	.word	index@(__assertfail)


	//----- nvinfo : EIATTR_MERCURY_ISA_VERSION
	.align		4
.L_25:
        /*002c*/ 	.byte	0x03, 0x5f
        /*002e*/ 	.short	0x0101


	//----- nvinfo : EIATTR_INT_WARP_WIDE_INSTR_OFFSETS
	.align		4
        /*0030*/ 	.byte	0x04, 0x31
        /*0032*/ 	.short	(.L_27 - .L_26)


	//   ....[0]....
.L_26:
        /*0034*/ 	.word	0x000003b0


	//   ....[1]....
        /*0038*/ 	.word	0x000003c0


	//   ....[2]....
        /*003c*/ 	.word	0x000004f0


	//----- nvinfo : EIATTR_COOP_GROUP_MASK_REGIDS
	.align		4
.L_27:
        /*0040*/ 	.byte	0x04, 0x29
        /*0042*/ 	.short	(.L_29 - .L_28)


	//   ....[0]....
.L_28:
        /*0044*/ 	.word	0xffffffff


	//   ....[1]....
        /*0048*/ 	.word	0xffffffff


	//   ....[2]....
        /*004c*/ 	.word	0xffffffff


	//   ....[3]....
        /*0050*/ 	.word	0xffffffff


	//   ....[4]....
        /*0054*/ 	.word	0xffffffff


	//----- nvinfo : EIATTR_COOP_GROUP_INSTR_OFFSETS
	.align		4
.L_29:
        /*0058*/ 	.byte	0x04, 0x28
        /*005a*/ 	.short	(.L_31 - .L_30)


	//   ....[0]....
.L_30:
        /*005c*/ 	.word	0x00000060


	//   ....[1]....
        /*0060*/ 	.word	0x00000070


	//   ....[2]....
        /*0064*/ 	.word	0x00000130


	//   ....[3]....
        /*0068*/ 	.word	0x000002c0


	//   ....[4]....
        /*006c*/ 	.word	0x000011e0


	//----- nvinfo : EIATTR_REG_RECONFIG
	.align		4
.L_31:
        /*0070*/ 	.byte	0x01, 0x54
	.zero		2


	//----- nvinfo : EIATTR_SYSCALL_OFFSETS
	.align		4
        /*0074*/ 	.byte	0x04, 0x46
        /*0076*/ 	.short	(.L_33 - .L_32)


	//   ....[0]....
.L_32:
        /*0078*/ 	.word	0x000013d0


	//----- nvinfo : EIATTR_MBARRIER_INSTR_OFFSETS
	.align		4
.L_33:
        /*007c*/ 	.byte	0x04, 0x39
        /*007e*/ 	.short	(.L_35 - .L_34)


	//   ....[0]....
.L_34:
        /*0080*/ 	.word	0x00000230
        /*0084*/ 	.word	0x000000ff
        /*0088*/ 	.word	0x00000000
        /*008c*/ 	.short	0x0100
        /*008e*/ 	.byte	0x08
	.zero		1


	//   ....[1]....
        /*0090*/ 	.word	0x00000240
        /*0094*/ 	.word	0x000000ff
        /*0098*/ 	.word	0x00000020
        /*009c*/ 	.short	0x0100
        /*009e*/ 	.byte	0x08
	.zero		1


	//   ....[2]....
        /*00a0*/ 	.word	0x00000250
        /*00a4*/ 	.word	0x000000ff
        /*00a8*/ 	.word	0x00000008
        /*00ac*/ 	.short	0x0100
        /*00ae*/ 	.byte	0x08
	.zero		1


	//   ....[3]....
        /*00b0*/ 	.word	0x00000260
        /*00b4*/ 	.word	0x000000ff
        /*00b8*/ 	.word	0x00000028
        /*00bc*/ 	.short	0x0100
        /*00be*/ 	.byte	0x08
	.zero		1


	//   ....[4]....
        /*00c0*/ 	.word	0x00000270
        /*00c4*/ 	.word	0x000000ff
        /*00c8*/ 	.word	0x00000010
        /*00cc*/ 	.short	0x0100
        /*00ce*/ 	.byte	0x08
	.zero		1


	//   ....[5]....
        /*00d0*/ 	.word	0x00000280
        /*00d4*/ 	.word	0x000000ff
        /*00d8*/ 	.word	0x00000030
        /*00dc*/ 	.short	0x0100
        /*00de*/ 	.byte	0x08
	.zero		1


	//   ....[6]....
        /*00e0*/ 	.word	0x00000290
        /*00e4*/ 	.word	0x000000ff
        /*00e8*/ 	.word	0x00000018
        /*00ec*/ 	.short	0x0100
        /*00ee*/ 	.byte	0x08
	.zero		1


	//   ....[7]....
        /*00f0*/ 	.word	0x000002a0
        /*00f4*/ 	.word	0x000000ff
        /*00f8*/ 	.word	0x00000038
        /*00fc*/ 	.short	0x0100
        /*00fe*/ 	.byte	0x08
	.zero		1


	//   ....[8]....
        /*0100*/ 	.word	0x00000570
        /*0104*/ 	.word	0x000000ff
        /*0108*/ 	.word	0x00000050
        /*010c*/ 	.short	0x0100
        /*010e*/ 	.byte	0x08
	.zero		1


	//   ....[9]....
        /*0110*/ 	.word	0x000005d0
        /*0114*/ 	.word	0x000000ff
        /*0118*/ 	.word	0x00000058
        /*011c*/ 	.short	0x0100
        /*011e*/ 	.byte	0x08
	.zero		1


	//   ....[10]....
        /*0120*/ 	.word	0x00001450
        /*0124*/ 	.word	0x00000003
        /*0128*/ 	.word	0x00000000
        /*012c*/ 	.short	0x010a
        /*012e*/ 	.byte	0x3f
	.zero		1


	//   ....[11]....
        /*0130*/ 	.word	0x000014b0
        /*0134*/ 	.word	0x00000003
        /*0138*/ 	.word	0x00000000
        /*013c*/ 	.short	0x010a
        /*013e*/ 	.byte	0x3f
	.zero		1


	//   ....[12]....
        /*0140*/ 	.word	0x000017e0
        /*0144*/ 	.word	0x000000ff
        /*0148*/ 	.word	0x00000000
        /*014c*/ 	.short	0x010a
        /*014e*/ 	.byte	0x04
	.zero		1


	//   ....[13]....
        /*0150*/ 	.word	0x00001820
        /*0154*/ 	.word	0x000000ff
        /*0158*/ 	.word	0x00000000
        /*015c*/ 	.short	0x010a
        /*015e*/ 	.byte	0x04
	.zero		1


	//   ....[14]....
        /*0160*/ 	.word	0x00001a60
        /*0164*/ 	.word	0x000000ff
        /*0168*/ 	.word	0x00000000
        /*016c*/ 	.short	0x0101
        /*016e*/ 	.byte	0x04
	.zero		1


	//   ....[15]....
        /*0170*/ 	.word	0x00001c20
        /*0174*/ 	.word	0x000000ff
        /*0178*/ 	.word	0x00000000
        /*017c*/ 	.short	0x0101
        /*017e*/ 	.byte	0x04
	.zero		1


	//   ....[16]....
        /*0180*/ 	.word	0x00007970
        /*0184*/ 	.word	0x0000000e
        /*0188*/ 	.word	0x00000020
        /*018c*/ 	.short	0x010a
        /*018e*/ 	.byte	0x3f
	.zero		1


	//   ....[17]....
        /*0190*/ 	.word	0x00007d30
        /*0194*/ 	.word	0x00000005
        /*0198*/ 	.word	0x00000058
        /*019c*/ 	.short	0x0101
        /*019e*/ 	.byte	0x3f
	.zero		1


	//   ....[18]....
        /*01a0*/ 	.word	0x00008440
        /*01a4*/ 	.word	0x00000007
        /*01a8*/ 	.word	0x00000000
        /*01ac*/ 	.short	0x010a
        /*01ae*/ 	.byte	0x3f
	.zero		1


	//   ....[19]....
        /*01b0*/ 	.word	0x000084c0
        /*01b4*/ 	.word	0x00000008
        /*01b8*/ 	.word	0x00000000
        /*01bc*/ 	.short	0x010a
        /*01be*/ 	.byte	0x3f
	.zero		1


	//   ....[20]....
        /*01c0*/ 	.word	0x00008550
        /*01c4*/ 	.word	0x0000000b
        /*01c8*/ 	.word	0x00000000
        /*01cc*/ 	.short	0x010a
        /*01ce*/ 	.byte	0x3f
	.zero		1


	//   ....[21]....
        /*01d0*/ 	.word	0x000085e0
        /*01d4*/ 	.word	0x00000003
        /*01d8*/ 	.word	0x00000000
        /*01dc*/ 	.short	0x010a
        /*01de*/ 	.byte	0x3f
	.zero		1


	//   ....[22]....
        /*01e0*/ 	.word	0x00008640
        /*01e4*/ 	.word	0x00000003
        /*01e8*/ 	.word	0x00000000
        /*01ec*/ 	.short	0x010a
        /*01ee*/ 	.byte	0x3f
	.zero		1


	//   ....[23]....
        /*01f0*/ 	.word	0x000086a0
        /*01f4*/ 	.word	0x00000004
        /*01f8*/ 	.word	0x00000000
        /*01fc*/ 	.short	0x010a
        /*01fe*/ 	.byte	0x3f
	.zero		1


	//   ....[24]....
        /*0200*/ 	.word	0x00008770
        /*0204*/ 	.word	0x0000000e
        /*0208*/ 	.word	0x00000020
        /*020c*/ 	.short	0x010a
        /*020e*/ 	.byte	0x3f
	.zero		1


	//   ....[25]....
        /*0210*/ 	.word	0x00008840
        /*0214*/ 	.word	0x00000007
        /*0218*/ 	.word	0x00000000
        /*021c*/ 	.short	0x010a
        /*021e*/ 	.byte	0x3f
	.zero		1


	//   ....[26]....
        /*0220*/ 	.word	0x00008890
        /*0224*/ 	.word	0x00000008
        /*0228*/ 	.word	0x00000000
        /*022c*/ 	.short	0x010a
        /*022e*/ 	.byte	0x3f
	.zero		1


	//   ....[27]....
        /*0230*/ 	.word	0x000088e0
        /*0234*/ 	.word	0x0000000b
        /*0238*/ 	.word	0x00000000
        /*023c*/ 	.short	0x010a
        /*023e*/ 	.byte	0x3f
	.zero		1


	//----- nvinfo : EIATTR_NUM_MBARRIERS
	.align		4
.L_35:
        /*0240*/ 	.byte	0x03, 0x38
        /*0242*/ 	.short	0x000a


	//----- nvinfo : EIATTR_EXIT_INSTR_OFFSETS
	.align		4
        /*0244*/ 	.byte	0x04, 0x1c
        /*0246*/ 	.short	(.L_37 - .L_36)


	//   ....[0]....
.L_36:
        /*0248*/ 	.word	0x00000670


	//   ....[1]....
        /*024c*/ 	.word	0x00000f40


	//   ....[2]....
        /*0250*/ 	.word	0x00007050


	//   ....[3]....
        /*0254*/ 	.word	0x00007680


	//   ....[4]....
        /*0258*/ 	.word	0x00008630


	//----- nvinfo : EIATTR_MAX_THREADS
	.align		4
.L_37:
        /*025c*/ 	.byte	0x04, 0x05
        /*025e*/ 	.short	(.L_39 - .L_38)
.L_38:
        /*0260*/ 	.word	0x00000180
        /*0264*/ 	.word	0x00000001
        /*0268*/ 	.word	0x00000001


	//----- nvinfo : EIATTR_CRS_STACK_SIZE
	.align		4
.L_39:
        /*026c*/ 	.byte	0x04, 0x1e
        /*026e*/ 	.short	(.L_41 - .L_40)
.L_40:
        /*0270*/ 	.word	0x00000000


	//----- nvinfo : EIATTR_CBANK_PARAM_SIZE
	.align		4
.L_41:
        /*0274*/ 	.byte	0x03, 0x19
        /*0276*/ 	.short	0x0470


	//----- nvinfo : EIATTR_PARAM_CBANK
	.align		4
        /*0278*/ 	.byte	0x04, 0x0a
        /*027a*/ 	.short	(.L_43 - .L_42)
	.align		4
.L_42:
        /*027c*/ 	.word	index@(.nv.constant0._ZN7cutlass13device_kernelINS_4gemm6kernel13GemmUniversalIN4cute5tupleIJiiiiEEENS1_10collective13CollectiveMmaINS1_34MainloopSm90TmaGmmaWarpSpecializedILi4ENS5_IJNS4_1CILi1EEESB_SB_EEENS1_35KernelTmaWarpSpecializedCooperativeEEENS5_IJNSA_ILi256EEENSA_ILi64EEENSA_ILi32EEEEEENS_10bfloat16_tENS5_IJlSB_lEEESJ_SK_NS4_8TiledMMAINS4_8MMA_AtomIJNS4_4SM904GMMA27MMA_64x64x16_F32BF16BF16_SSILNSO_5MajorE0ELSQ_0ELNSO_7ScaleInE1ELSR_1EEEEEENS4_6LayoutINS5_IJNSA_ILi2EEESB_SB_EEENS5_IJSB_NSA_ILi0EEESX_EEEEENS5_IJNS4_10UnderscoreES10_S10_EEEEENS4_13SM90_TMA_LOADENS4_14ComposedLayoutINS4_7SwizzleILi2ELi4ELi3EEENS4_18smem_ptr_flag_bitsILi16EEENSU_INS5_IJNSA_ILi8EEESH_EEENS5_IJSH_SB_EEEEEEEvNS4_8identityES13_S1D_vS1E_EENS_8epilogue10collective6detail29Sm90TmaWarpSpecializedAdapterINS1H_15DefaultEpilogueISJ_SK_SK_NS1G_6thread17LinearCombinationISJ_Li1EffLNS1L_9ScaleType4KindE0ELNS_15FloatRoundStyleE2ESJ_EENS1_15EpilogueDefaultEEEEEvvEEEEvNT_6ParamsE)
        /*0280*/ 	.short	0x0210
        /*0282*/ 	.short	0x0470


	//----- nvinfo : EIATTR_SW_WAR
	.align		4
.L_43:
        /*0284*/ 	.byte	0x04, 0x36
        /*0286*/ 	.short	(.L_45 - .L_44)
.L_44:
        /*0288*/ 	.word	0x00000008
.L_45:


//--------------------- .nv.callgraph             --------------------------
	.section	.nv.callgraph,"",@"SHT_CUDA_CALLGRAPH"
	.align	4
	.sectionentsize	8
	.align		4
        /*0000*/ 	.word	0x00000000
	.align		4
        /*0004*/ 	.word	0xffffffff
	.align		4
        /*0008*/ 	.word	index@(_ZN7cutlass13device_kernelINS_4gemm6kernel13GemmUniversalIN4cute5tupleIJiiiiEEENS1_10collective13CollectiveMmaINS1_34MainloopSm90TmaGmmaWarpSpecializedILi4ENS5_IJNS4_1CILi1EEESB_SB_EEENS1_35KernelTmaWarpSpecializedCooperativeEEENS5_IJNSA_ILi256EEENSA_ILi64EEENSA_ILi32EEEEEENS_10bfloat16_tENS5_IJlSB_lEEESJ_SK_NS4_8TiledMMAINS4_8MMA_AtomIJNS4_4SM904GMMA27MMA_64x64x16_F32BF16BF16_SSILNSO_5MajorE0ELSQ_0ELNSO_7ScaleInE1ELSR_1EEEEEENS4_6LayoutINS5_IJNSA_ILi2EEESB_SB_EEENS5_IJSB_NSA_ILi0EEESX_EEEEENS5_IJNS4_10UnderscoreES10_S10_EEEEENS4_13SM90_TMA_LOADENS4_14ComposedLayoutINS4_7SwizzleILi2ELi4ELi3EEENS4_18smem_ptr_flag_bitsILi16EEENSU_INS5_IJNSA_ILi8EEESH_EEENS5_IJSH_SB_EEEEEEEvNS4_8identityES13_S1D_vS1E_EENS_8epilogue10collective6detail29Sm90TmaWarpSpecializedAdapterINS1H_15DefaultEpilogueISJ_SK_SK_NS1G_6thread17LinearCombinationISJ_Li1EffLNS1L_9ScaleType4KindE0ELNS_15FloatRoundStyleE2ESJ_EENS1_15EpilogueDefaultEEEEEvvEEEEvNT_6ParamsE)
	.align		4
        /*000c*/ 	.word	index@(__assertfail)
	.align		4
        /*0010*/ 	.word	0x00000000
	.align		4
        /*0014*/ 	.word	0xfffffffe
	.align		4
        /*0018*/ 	.word	0x00000000
	.align		4
        /*001c*/ 	.word	0xfffffffd
	.align		4
        /*0020*/ 	.word	0x00000000
	.align		4
        /*0024*/ 	.word	0xfffffffc


//--------------------- .nv.constant4             --------------------------
	.section	.nv.constant4,"a",@progbits
	.align	8
	.align		8
.nv.constant4:
        /*0000*/ 	.dword	__assertfail
	.align		8
        /*0008*/ 	.dword	__unnamed_1
	.align		8
        /*0010*/ 	.dword	_ZN39_INTERNAL_07771e99_4_k_cu_f55566cb_29224cuda3std3__45__cpo5beginE
	.align		8
        /*0018*/ 	.dword	_ZN39_INTERNAL_07771e99_4_k_cu_f55566cb_29224cuda3std3__45__cpo3endE
	.align		8
        /*0020*/ 	.dword	_ZN39_INTERNAL_07771e99_4_k_cu_f55566cb_29224cuda3std3__45__cpo6cbeginE
	.align		8
        /*0028*/ 	.dword	_ZN39_INTERNAL_07771e99_4_k_cu_f55566cb_29224cuda3std3__45__cpo4cendE
	.align		8
        /*0030*/ 	.dword	_ZN39_INTERNAL_07771e99_4_k_cu_f55566cb_29224cuda3std3__441_GLOBAL__N__07771e99_4_k_cu_f55566cb_29226ignoreE
	.align		8
        /*0038*/ 	.dword	_ZN39_INTERNAL_07771e99_4_k_cu_f55566cb_29224cuda3std3__419piecewise_constructE
	.align		8
        /*0040*/ 	.dword	_ZN39_INTERNAL_07771e99_4_k_cu_f55566cb_29224cuda3std3__48in_placeE
	.align		8
        /*0048*/ 	.dword	_ZN39_INTERNAL_07771e99_4_k_cu_f55566cb_29224cuda3std6ranges3__45__cpo4swapE
	.align		8
        /*0050*/ 	.dword	_ZN39_INTERNAL_07771e99_4_k_cu_f55566cb_29224cuda3std6ranges3__45__cpo9iter_moveE
	.align		8
        /*0058*/ 	.dword	_ZN39_INTERNAL_07771e99_4_k_cu_f55566cb_29224cute7productE
	.align		8
        /*0060*/ 	.dword	_ZN39_INTERNAL_07771e99_4_k_cu_f55566cb_29224cute1_E
	.align		8
        /*0068*/ 	.dword	$str$22
	.align		8
        /*0070*/ 	.dword	$str$23


//--------------------- .text._ZN7cutlass13device_kernelINS_4gemm6kernel13GemmUniversalIN4cute5tupleIJiiiiEEENS1_10collective13CollectiveMmaINS1_34MainloopSm90TmaGmmaWarpSpecializedILi4ENS5_IJNS4_1CILi1EEESB_SB_EEENS1_35KernelTmaWarpSpecializedCooperativeEEENS5_IJNSA_ILi256EEENSA_ILi64EEENSA_ILi32EEEEEENS_10bfloat16_tENS5_IJlSB_lEEESJ_SK_NS4_8TiledMMAINS4_8MMA_AtomIJNS4_4SM904GMMA27MMA_64x64x16_F32BF16BF16_SSILNSO_5MajorE0ELSQ_0ELNSO_7ScaleInE1ELSR_1EEEEEENS4_6LayoutINS5_IJNSA_ILi2EEESB_SB_EEENS5_IJSB_NSA_ILi0EEESX_EEEEENS5_IJNS4_10UnderscoreES10_S10_EEEEENS4_13SM90_TMA_LOADENS4_14ComposedLayoutINS4_7SwizzleILi2ELi4ELi3EEENS4_18smem_ptr_flag_bitsILi16EEENSU_INS5_IJNSA_ILi8EEESH_EEENS5_IJSH_SB_EEEEEEEvNS4_8identityES13_S1D_vS1E_EENS_8epilogue10collective6detail29Sm90TmaWarpSpecializedAdapterINS1H_15DefaultEpilogueISJ_SK_SK_NS1G_6thread17LinearCombinationISJ_Li1EffLNS1L_9ScaleType4KindE0ELNS_15FloatRoundStyleE2ESJ_EENS1_15EpilogueDefaultEEEEEvvEEEEvNT_6ParamsE --------------------------
	.section	.text._ZN7cutlass13device_kernelINS_4gemm6kernel13GemmUniversalIN4cute5tupleIJiiiiEEENS1_10collective13CollectiveMmaINS1_34MainloopSm90TmaGmmaWarpSpecializedILi4ENS5_IJNS4_1CILi1EEESB_SB_EEENS1_35KernelTmaWarpSpecializedCooperativeEEENS5_IJNSA_ILi256EEENSA_ILi64EEENSA_ILi32EEEEEENS_10bfloat16_tENS5_IJlSB_lEEESJ_SK_NS4_8TiledMMAINS4_8MMA_AtomIJNS4_4SM904GMMA27MMA_64x64x16_F32BF16BF16_SSILNSO_5MajorE0ELSQ_0ELNSO_7ScaleInE1ELSR_1EEEEEENS4_6LayoutINS5_IJNSA_ILi2EEESB_SB_EEENS5_IJSB_NSA_ILi0EEESX_EEEEENS5_IJNS4_10UnderscoreES10_S10_EEEEENS4_13SM90_TMA_LOADENS4_14ComposedLayoutINS4_7SwizzleILi2ELi4ELi3EEENS4_18smem_ptr_flag_bitsILi16EEENSU_INS5_IJNSA_ILi8EEESH_EEENS5_IJSH_SB_EEEEEEEvNS4_8identityES13_S1D_vS1E_EENS_8epilogue10collective6detail29Sm90TmaWarpSpecializedAdapterINS1H_15DefaultEpilogueISJ_SK_SK_NS1G_6thread17LinearCombinationISJ_Li1EffLNS1L_9ScaleType4KindE0ELNS_15FloatRoundStyleE2ESJ_EENS1_15EpilogueDefaultEEEEEvvEEEEvNT_6ParamsE,"ax",@progbits
	.align	128
.text._ZN7cutlass13device_kernelINS_4gemm6kernel13GemmUniversalIN4cute5tupleIJiiiiEEENS1_10collective13CollectiveMmaINS1_34MainloopSm90TmaGmmaWarpSpecializedILi4ENS5_IJNS4_1CILi1EEESB_SB_EEENS1_35KernelTmaWarpSpecializedCooperativeEEENS5_IJNSA_ILi256EEENSA_ILi64EEENSA_ILi32EEEEEENS_10bfloat16_tENS5_IJlSB_lEEESJ_SK_NS4_8TiledMMAINS4_8MMA_AtomIJNS4_4SM904GMMA27MMA_64x64x16_F32BF16BF16_SSILNSO_5MajorE0ELSQ_0ELNSO_7ScaleInE1ELSR_1EEEEEENS4_6LayoutINS5_IJNSA_ILi2EEESB_SB_EEENS5_IJSB_NSA_ILi0EEESX_EEEEENS5_IJNS4_10UnderscoreES10_S10_EEEEENS4_13SM90_TMA_LOADENS4_14ComposedLayoutINS4_7SwizzleILi2ELi4ELi3EEENS4_18smem_ptr_flag_bitsILi16EEENSU_INS5_IJNSA_ILi8EEESH_EEENS5_IJSH_SB_EEEEEEEvNS4_8identityES13_S1D_vS1E_EENS_8epilogue10collective6detail29Sm90TmaWarpSpecializedAdapterINS1H_15DefaultEpilogueISJ_SK_SK_NS1G_6thread17LinearCombinationISJ_Li1EffLNS1L_9ScaleType4KindE0ELNS_15FloatRoundStyleE2ESJ_EENS1_15EpilogueDefaultEEEEEvvEEEEvNT_6ParamsE:
        .type           _ZN7cutlass13device_kernelINS_4gemm6kernel13GemmUniversalIN4cute5tupleIJiiiiEEENS1_10collective13CollectiveMmaINS1_34MainloopSm90TmaGmmaWarpSpecializedILi4ENS5_IJNS4_1CILi1EEESB_SB_EEENS1_35KernelTmaWarpSpecializedCooperativeEEENS5_IJNSA_ILi256EEENSA_ILi64EEENSA_ILi32EEEEEENS_10bfloat16_tENS5_IJlSB_lEEESJ_SK_NS4_8TiledMMAINS4_8MMA_AtomIJNS4_4SM904GMMA27MMA_64x64x16_F32BF16BF16_SSILNSO_5MajorE0ELSQ_0ELNSO_7ScaleInE1ELSR_1EEEEEENS4_6LayoutINS5_IJNSA_ILi2EEESB_SB_EEENS5_IJSB_NSA_ILi0EEESX_EEEEENS5_IJNS4_10UnderscoreES10_S10_EEEEENS4_13SM90_TMA_LOADENS4_14ComposedLayoutINS4_7SwizzleILi2ELi4ELi3EEENS4_18smem_ptr_flag_bitsILi16EEENSU_INS5_IJNSA_ILi8EEESH_EEENS5_IJSH_SB_EEEEEEEvNS4_8identityES13_S1D_vS1E_EENS_8epilogue10collective6detail29Sm90TmaWarpSpecializedAdapterINS1H_15DefaultEpilogueISJ_SK_SK_NS1G_6thread17LinearCombinationISJ_Li1EffLNS1L_9ScaleType4KindE0ELNS_15FloatRoundStyleE2ESJ_EENS1_15EpilogueDefaultEEEEEvvEEEEvNT_6ParamsE,@function
        .size           _ZN7cutlass13device_kernelINS_4gemm6kernel13GemmUniversalIN4cute5tupleIJiiiiEEENS1_10collective13CollectiveMmaINS1_34MainloopSm90TmaGmmaWarpSpecializedILi4ENS5_IJNS4_1CILi1EEESB_SB_EEENS1_35KernelTmaWarpSpecializedCooperativeEEENS5_IJNSA_ILi256EEENSA_ILi64EEENSA_ILi32EEEEEENS_10bfloat16_tENS5_IJlSB_lEEESJ_SK_NS4_8TiledMMAINS4_8MMA_AtomIJNS4_4SM904GMMA27MMA_64x64x16_F32BF16BF16_SSILNSO_5MajorE0ELSQ_0ELNSO_7ScaleInE1ELSR_1EEEEEENS4_6LayoutINS5_IJNSA_ILi2EEESB_SB_EEENS5_IJSB_NSA_ILi0EEESX_EEEEENS5_IJNS4_10UnderscoreES10_S10_EEEEENS4_13SM90_TMA_LOADENS4_14ComposedLayoutINS4_7SwizzleILi2ELi4ELi3EEENS4_18smem_ptr_flag_bitsILi16EEENSU_INS5_IJNSA_ILi8EEESH_EEENS5_IJSH_SB_EEEEEEEvNS4_8identityES13_S1D_vS1E_EENS_8epilogue10collective6detail29Sm90TmaWarpSpecializedAdapterINS1H_15DefaultEpilogueISJ_SK_SK_NS1G_6thread17LinearCombinationISJ_Li1EffLNS1L_9ScaleType4KindE0ELNS_15FloatRoundStyleE2ESJ_EENS1_15EpilogueDefaultEEEEEvvEEEEvNT_6ParamsE,(.L_x_192 - _ZN7cutlass13device_kernelINS_4gemm6kernel13GemmUniversalIN4cute5tupleIJiiiiEEENS1_10collective13CollectiveMmaINS1_34MainloopSm90TmaGmmaWarpSpecializedILi4ENS5_IJNS4_1CILi1EEESB_SB_EEENS1_35KernelTmaWarpSpecializedCooperativeEEENS5_IJNSA_ILi256EEENSA_ILi64EEENSA_ILi32EEEEEENS_10bfloat16_tENS5_IJlSB_lEEESJ_SK_NS4_8TiledMMAINS4_8MMA_AtomIJNS4_4SM904GMMA27MMA_64x64x16_F32BF16BF16_SSILNSO_5MajorE0ELSQ_0ELNSO_7ScaleInE1ELSR_1EEEEEENS4_6LayoutINS5_IJNSA_ILi2EEESB_SB_EEENS5_IJSB_NSA_ILi0EEESX_EEEEENS5_IJNS4_10UnderscoreES10_S10_EEEEENS4_13SM90_TMA_LOADENS4_14ComposedLayoutINS4_7SwizzleILi2ELi4ELi3EEENS4_18smem_ptr_flag_bitsILi16EEENSU_INS5_IJNSA_ILi8EEESH_EEENS5_IJSH_SB_EEEEEEEvNS4_8identityES13_S1D_vS1E_EENS_8epilogue10collective6detail29Sm90TmaWarpSpecializedAdapterINS1H_15DefaultEpilogueISJ_SK_SK_NS1G_6thread17LinearCombinationISJ_Li1EffLNS1L_9ScaleType4KindE0ELNS_15FloatRoundStyleE2ESJ_EENS1_15EpilogueDefaultEEEEEvvEEEEvNT_6ParamsE)
        .other          _ZN7cutlass13device_kernelINS_4gemm6kernel13GemmUniversalIN4cute5tupleIJiiiiEEENS1_10collective13CollectiveMmaINS1_34MainloopSm90TmaGmmaWarpSpecializedILi4ENS5_IJNS4_1CILi1EEESB_SB_EEENS1_35KernelTmaWarpSpecializedCooperativeEEENS5_IJNSA_ILi256EEENSA_ILi64EEENSA_ILi32EEEEEENS_10bfloat16_tENS5_IJlSB_lEEESJ_SK_NS4_8TiledMMAINS4_8MMA_AtomIJNS4_4SM904GMMA27MMA_64x64x16_F32BF16BF16_SSILNSO_5MajorE0ELSQ_0ELNSO_7ScaleInE1ELSR_1EEEEEENS4_6LayoutINS5_IJNSA_ILi2EEESB_SB_EEENS5_IJSB_NSA_ILi0EEESX_EEEEENS5_IJNS4_10UnderscoreES10_S10_EEEEENS4_13SM90_TMA_LOADENS4_14ComposedLayoutINS4_7SwizzleILi2ELi4ELi3EEENS4_18smem_ptr_flag_bitsILi16EEENSU_INS5_IJNSA_ILi8EEESH_EEENS5_IJSH_SB_EEEEEEEvNS4_8identityES13_S1D_vS1E_EENS_8epilogue10collective6detail29Sm90TmaWarpSpecializedAdapterINS1H_15DefaultEpilogueISJ_SK_SK_NS1G_6thread17LinearCombinationISJ_Li1EffLNS1L_9ScaleType4KindE0ELNS_15FloatRoundStyleE2ESJ_EENS1_15EpilogueDefaultEEEEEvvEEEEvNT_6ParamsE,@"STO_CUDA_ENTRY STV_DEFAULT"
_ZN7cutlass13device_kernelINS_4gemm6kernel13GemmUniversalIN4cute5tupleIJiiiiEEENS1_10collective13CollectiveMmaINS1_34MainloopSm90TmaGmmaWarpSpecializedILi4ENS5_IJNS4_1CILi1EEESB_SB_EEENS1_35KernelTmaWarpSpecializedCooperativeEEENS5_IJNSA_ILi256EEENSA_ILi64EEENSA_ILi32EEEEEENS_10bfloat16_tENS5_IJlSB_lEEESJ_SK_NS4_8TiledMMAINS4_8MMA_AtomIJNS4_4SM904GMMA27MMA_64x64x16_F32BF16BF16_SSILNSO_5MajorE0ELSQ_0ELNSO_7ScaleInE1ELSR_1EEEEEENS4_6LayoutINS5_IJNSA_ILi2EEESB_SB_EEENS5_IJSB_NSA_ILi0EEESX_EEEEENS5_IJNS4_10UnderscoreES10_S10_EEEEENS4_13SM90_TMA_LOADENS4_14ComposedLayoutINS4_7SwizzleILi2ELi4ELi3EEENS4_18smem_ptr_flag_bitsILi16EEENSU_INS5_IJNSA_ILi8EEESH_EEENS5_IJSH_SB_EEEEEEEvNS4_8identityES13_S1D_vS1E_EENS_8epilogue10collective6detail29Sm90TmaWarpSpecializedAdapterINS1H_15DefaultEpilogueISJ_SK_SK_NS1G_6thread17LinearCombinationISJ_Li1EffLNS1L_9ScaleType4KindE0ELNS_15FloatRoundStyleE2ESJ_EENS1_15EpilogueDefaultEEEEEvvEEEEvNT_6ParamsE:
[----:B------:R-:W0:Y:S01]  /*0000*/  LDC R1, c[0x0][0x28] ;  /* 0x00000a00ff017b82 */ /* 0x000e220000000800 */
[----:B------:R-:W1:Y:S01]  /*0010*/  S2R R4, SR_TID.X ;  /* 0x0000000000047919 */ /* 0x000e620000002100 */
[----:B------:R-:W-:Y:S01]  /*0020*/  ELECT P0, URZ, PT ;  /* 0x00000000003f782f */ /* 0x000fe20003800000 */
[----:B------:R-:W-:Y:S01]  /*0030*/  BSSY B0, `(.L_x_0) ;  /* 0x000000f000007945 */ /* 0x000fe20003800000 */
[--C-:B-1----:R-:W-:Y:S02]  /*0040*/  SHF.R.U32.HI R0, RZ, 0x5, R4.reuse ;  /* 0x00000005ff007819 */ /* 0x102fe40000011604 */
[----:B------:R-:W-:-:S03]  /*0050*/  SHF.R.U32.HI R14, RZ, 0x7, R4 ;  /* 0x00000007ff0e7819 */ /* 0x000fc60000011604 */
[----:B------:R-:W1:Y:S04]  /*0060*/  SHFL.IDX PT, R5, R0, RZ, 0x1f ;  /* 0x00001fff00057589 */ /* 0x000e6800000e0000 */
[----:B------:R2:W3:Y:S01]  /*0070*/  SHFL.IDX PT, R10, R14, RZ, 0x1f ;  /* 0x00001fff0e0a7589 */ /* 0x0004e200000e0000 */
[----:B-1----:R-:W-:-:S13]  /*0080*/  ISETP.NE.OR P0, PT, R5, RZ, !P0 ;  /* 0x000000ff0500720c */ /* 0x002fda0004705670 */
[----:B0-23--:R-:W-:Y:S05]  /*0090*/  @P0 BRA `(.L_x_1) ;  /* 0x0000000000200947 */ /* 0x00dfea0003800000 */
[----:B------:R-:W-:Y:S02]  /*00a0*/  ULDC.64 UR4, c[0x0][0x198] ;  /* 0x0000660000047ab9 */ /* 0x000fe40000000a00 */
[----:B------:R-:W-:Y:S02]  /*00b0*/  UIADD3 UR6, UP0, UR4, 0xf0, URZ ;  /* 0x000000f004067890 */ /* 0x000fe4000ff1e03f */
[----:B------:R-:W-:Y:S02]  /*00c0*/  UIADD3 UR4, UP1, UR4, 0x1f0, URZ ;  /* 0x000001f004047890 */ /* 0x000fe4000ff3e03f */
[----:B------:R-:W-:Y:S02]  /*00d0*/  UIADD3.X UR7, URZ, UR5, URZ, UP0, !UPT ;  /* 0x000000053f077290 */ /* 0x000fe400087fe43f */
[----:B------:R-:W-:-:S07]  /*00e0*/  UIADD3.X UR5, URZ, UR5, URZ, UP1, !UPT ;  /* 0x000000053f057290 */ /* 0x000fce0008ffe43f */
[----:B------:R0:W-:Y:S02]  /*00f0*/  UTMACCTL.PF [UR6] ;  /* 0x00000000060079b9 */ /* 0x0001e40008040000 */
[----:B------:R0:W-:Y:S02]  /*0100*/  UTMACCTL.PF [UR4] ;  /* 0x00000000040079b9 */ /* 0x0001e40008040000 */
[----:B0-----:R-:W-:Y:S01]  /*0110*/  NOP ;  /* 0x0000000000007918 */ /* 0x001fe20000000000 */
.L_x_1:
[----:B------:R-:W-:Y:S05]  /*0120*/  BSYNC B0 ;  /* 0x0000000000007941 */ /* 0x000fea0003800000 */
.L_x_0:
[----:B------:R-:W0:Y:S02]  /*0130*/  SHFL.IDX PT, R2, R0, RZ, 0x1f ;  /* 0x00001fff00027589 */ /* 0x000e2400000e0000 */
[----:B0-----:R-:W-:-:S13]  /*0140*/  ISETP.NE.AND P0, PT, R2, RZ, PT ;  /* 0x000000ff0200720c */ /* 0x001fda0003f05270 */
[----:B------:R-:W-:Y:S05]  /*0150*/  @P0 BRA `(.L_x_2) ;  /* 0x0000000000580947 */ /* 0x000fea0003800000 */
[----:B------:R-:W0:Y:S01]  /*0160*/  S2UR UR8, SR_CgaCtaId ;  /* 0x00000000000879c3 */ /* 0x000e220000008800 */
[----:B------:R-:W-:Y:S01]  /*0170*/  UMOV UR4, 0x400 ;  /* 0x0000040000047882 */ /* 0x000fe20000000000 */
[----:B------:R-:W-:Y:S01]  /*0180*/  UMOV UR5, 0x1 ;  /* 0x0000000100057882 */ /* 0x000fe20000000000 */
[----:B------:R-:W-:Y:S01]  /*0190*/  UMOV UR6, 0x100 ;  /* 0x0000010000067882 */ /* 0x000fe20000000000 */
[----:B------:R-:W-:Y:S01]  /*01a0*/  ELECT P0, URZ, PT ;  /* 0x00000000003f782f */ /* 0x000fe20003800000 */
[----:B------:R-:W-:-:S04]  /*01b0*/  UIADD3 UR6, -UR6, 0x100000, URZ ;  /* 0x0010000006067890 */ /* 0x000fc8000fffe13f */
[----:B------:R-:W-:Y:S02]  /*01c0*/  USHF.L.U32 UR7, UR6, 0xb, URZ ;  /* 0x0000000b06077899 */ /* 0x000fe4000800063f */
[----:B------:R-:W-:Y:S02]  /*01d0*/  USHF.L.U32 UR6, UR6, 0x1, URZ ;  /* 0x0000000106067899 */ /* 0x000fe4000800063f */
[----:B0-----:R-:W-:Y:S02]  /*01e0*/  ULEA UR8, UR8, UR4, 0x18 ;  /* 0x0000000408087291 */ /* 0x001fe4000f8ec03f */
[----:B------:R-:W-:-:S04]  /*01f0*/  UIADD3 UR4, -UR5, 0x100000, URZ ;  /* 0x0010000005047890 */ /* 0x000fc8000fffe13f */
[----:B------:R-:W-:Y:S02]  /*0200*/  USHF.L.U32 UR5, UR4, 0xb, URZ ;  /* 0x0000000b04057899 */ /* 0x000fe4000800063f */
[----:B------:R-:W-:Y:S01]  /*0210*/  USHF.L.U32 UR4, UR4, 0x1, URZ ;  /* 0x0000000104047899 */ /* 0x000fe2000800063f */
[----:B------:R-:W0:Y:S11]  /*0220*/  FENCE.VIEW.ASYNC.S ;  /* 0x00000000000073c6 */ /* 0x000e360000000000 */
[----:B0-----:R0:W1:Y:S01]  /*0230*/  SYNCS.EXCH.64 URZ, [UR8], UR4 ;  /* 0x00000004083f75b2 */ /* 0x0010620008000100 */
[----:B------:R0:W2:Y:S01]  /*0240*/  SYNCS.EXCH.64 URZ, [UR8+0x20], UR6 ;  /* 0x00002006083f75b2 */ /* 0x0000a20008000100 */
[----:B------:R0:W3:Y:S01]  /*0250*/  SYNCS.EXCH.64 URZ, [UR8+0x8], UR4 ;  /* 0x00000804083f75b2 */ /* 0x0000e20008000100 */
[----:B------:R0:W4:Y:S01]  /*0260*/  SYNCS.EXCH.64 URZ, [UR8+0x28], UR6 ;  /* 0x00002806083f75b2 */ /* 0x0001220008000100 */
[----:B------:R0:W0:Y:S01]  /*0270*/  SYNCS.EXCH.64 URZ, [UR8+0x10], UR4 ;  /* 0x00001004083f75b2 */ /* 0x0000220008000100 */
[----:B------:R0:W0:Y:S01]  /*0280*/  SYNCS.EXCH.64 URZ, [UR8+0x30], UR6 ;  /* 0x00003006083f75b2 */ /* 0x0000220008000100 */
[----:B------:R0:W0:Y:S01]  /*0290*/  SYNCS.EXCH.64 URZ, [UR8+0x18], UR4 ;  /* 0x00001804083f75b2 */ /* 0x0000220008000100 */
[----:B------:R0:W0:Y:S01]  /*02a0*/  SYNCS.EXCH.64 URZ, [UR8+0x38], UR6 ;  /* 0x00003806083f75b2 */ /* 0x0000220008000100 */
[----:B------:R-:W-:Y:S01]  /*02b0*/  NOP ;  /* 0x0000000000007918 */ /* 0x000fe20000000000 */
.L_x_2:
[----:B------:R-:W5:Y:S01]  /*02c0*/  SHFL.IDX PT, R0, R0, RZ, 0x1f ;  /* 0x00001fff00007589 */ /* 0x000f6200000e0000 */
[----:B------:R-:W-:Y:S01]  /*02d0*/  ELECT P0, URZ, PT ;  /* 0x00000000003f782f */ /* 0x000fe20003800000 */
[----:B------:R-:W1:Y:S01]  /*02e0*/  LDC R2, c[0x0][0x65c] ;  /* 0x00019700ff027b82 */ /* 0x000e620000000800 */
[----:B0-----:R-:W-:Y:S01]  /*02f0*/  UMOV UR4, 0x20 ;  /* 0x0000002000047882 */ /* 0x001fe20000000000 */
[----:B------:R-:W0:Y:S01]  /*0300*/  S2R R3, SR_CTAID.Y ;  /* 0x0000000000037919 */ /* 0x000e220000002600 */
[----:B------:R-:W-:Y:S01]  /*0310*/  NOP ;  /* 0x0000000000007918 */ /* 0x000fe20000000000 */
[----:B------:R-:W-:Y:S01]  /*0320*/  ISETP.NE.AND P2, PT, R10, RZ, PT ;  /* 0x000000ff0a00720c */ /* 0x000fe20003f45270 */
[----:B------:R-:W-:Y:S01]  /*0330*/  NOP ;  /* 0x0000000000007918 */ /* 0x000fe20000000000 */
[----:B------:R-:W2:Y:S01]  /*0340*/  S2R R6, SR_CTAID.X ;  /* 0x0000000000067919 */ /* 0x000ea20000002500 */
[----:B------:R-:W-:Y:S02]  /*0350*/  LOP3.LUT R7, R7, 0xfffff7ff, RZ, 0xc0, !PT ;  /* 0xfffff7ff07077812 */ /* 0x000fe400078ec0ff */
[----:B-----5:R-:W-:-:S02]  /*0360*/  ISETP.NE.OR P0, PT, R0, RZ, !P0 ;  /* 0x000000ff0000720c */ /* 0x020fc40004705670 */
[----:B-1----:R-:W-:Y:S02]  /*0370*/  ISETP.NE.AND P3, PT, R2, 0x1, PT ;  /* 0x000000010200780c */ /* 0x002fe40003f65270 */
[----:B------:R-:W-:-:S04]  /*0380*/  SHF.R.S32.HI R0, RZ, 0x1f, R5 ;  /* 0x0000001fff007819 */ /* 0x000fc80000011405 */
[----:B------:R-:W-:-:S04]  /*0390*/  LEA.HI R0, R0, R5, RZ, 0x2 ;  /* 0x0000000500007211 */ /* 0x000fc800078f10ff */
[----:B------:R-:W-:Y:S01]  /*03a0*/  LOP3.LUT R0, R0, 0xfffffffc, RZ, 0xc0, !PT ;  /* 0xfffffffc00007812 */ /* 0x000fe200078ec0ff */
[----:B------:R-:W-:Y:S01]  /*03b0*/  VOTEU.ALL UP0, P0 ;  /* 0x00000000003f7886 */ /* 0x000fe20000000000 */
[----:B------:R-:W-:Y:S01]  /*03c0*/  VOTEU.ALL UP1, P0 ;  /* 0x00000000003f7886 */ /* 0x000fe20000020000 */
[----:B------:R-:W2:Y:S01]  /*03d0*/  @P3 LDC R17, c[0x0][0x10] ;  /* 0x00000400ff113b82 */ /* 0x000ea20000000800 */
[----:B------:R-:W-:Y:S01]  /*03e0*/  @P3 LOP3.LUT R7, R7, 0x800, RZ, 0xfc, !PT ;  /* 0x0000080007073812 */ /* 0x000fe200078efcff */
[----:B------:R-:W-:Y:S01]  /*03f0*/  IMAD.IADD R0, R5, 0x1, -R0 ;  /* 0x0000000105007824 */ /* 0x000fe200078e0a00 */
[----:B------:R-:W-:Y:S01]  /*0400*/  @!UP0 UMOV UR6, 0x400 ;  /* 0x0000040000068882 */ /* 0x000fe20000000000 */
[----:B------:R-:W-:-:S04]  /*0410*/  @!UP0 UIADD3 UR4, -UR4, 0x100000, URZ ;  /* 0x0010000004048890 */ /* 0x000fc8000fffe13f */
[----:B------:R-:W-:Y:S02]  /*0420*/  @!UP0 USHF.L.U32 UR5, UR4, 0xb, URZ ;  /* 0x0000000b04058899 */ /* 0x000fe4000800063f */
[----:B------:R-:W-:Y:S01]  /*0430*/  @!UP0 USHF.L.U32 UR4, UR4, 0x1, URZ ;  /* 0x0000000104048899 */ /* 0x000fe2000800063f */
[----:B0-----:R-:W-:Y:S01]  /*0440*/  @P3 IMAD.MOV.U32 R8, RZ, RZ, R3 ;  /* 0x000000ffff083224 */ /* 0x001fe200078e0003 */
[----:B------:R-:W-:Y:S01]  /*0450*/  ISETP.NE.AND P1, PT, R0, 0x3, PT ;  /* 0x000000030000780c */ /* 0x000fe20003f25270 */
[----:B------:R-:W0:Y:S01]  /*0460*/  @!UP0 S2UR UR7, SR_CgaCtaId ;  /* 0x00000000000789c3 */ /* 0x000e220000008800 */
[----:B------:R-:W-:Y:S02]  /*0470*/  @P3 IMAD.MOV.U32 R9, RZ, RZ, RZ ;  /* 0x000000ffff093224 */ /* 0x000fe400078e00ff */
[----:B------:R-:W-:Y:S02]  /*0480*/  IMAD.MOV.U32 R7, RZ, RZ, RZ ;  /* 0x000000ffff077224 */ /* 0x000fe400078e00ff */
[----:B------:R-:W-:-:S03]  /*0490*/  @P3 IMAD.MOV.U32 R5, RZ, RZ, RZ ;  /* 0x000000ffff053224 */ /* 0x000fc600078e00ff */
[----:B------:R-:W1:Y:S01]  /*04a0*/  @!P3 LDC R11, c[0x0][0xc] ;  /* 0x00000300ff0bbb82 */ /* 0x000e620000000800 */
[----:B--2---:R-:W-:-:S04]  /*04b0*/  @P3 IMAD.WIDE.U32 R16, R6, R17, R8 ;  /* 0x0000001106103225 */ /* 0x004fc800078e0008 */
[----:B------:R-:W-:Y:S01]  /*04c0*/  @P3 IMAD.IADD R17, R17, 0x1, R5 ;  /* 0x0000000111113824 */ /* 0x000fe200078e0205 */
[----:B------:R-:W-:Y:S01]  /*04d0*/  LOP3.LUT R5, R4, 0x7f, RZ, 0xc0, !PT ;  /* 0x0000007f04057812 */ /* 0x000fe200078ec0ff */
[----:B0-----:R-:W-:Y:S01]  /*04e0*/  @!UP0 ULEA UR8, UR7, UR6, 0x18 ;  /* 0x0000000607088291 */ /* 0x001fe2000f8ec03f */
[----:B------:R-:W-:Y:S02]  /*04f0*/  VOTEU.ALL UP0, P0 ;  /* 0x00000000003f7886 */ /* 0x000fe40000000000 */
[----:B------:R-:W-:Y:S01]  /*0500*/  ULDC UR6, c[0x0][0xc] ;  /* 0x0000030000067ab9 */ /* 0x000fe20000000800 */
[----:B------:R-:W-:Y:S01]  /*0510*/  ISETP.EQ.OR P0, PT, R0, RZ, !P1 ;  /* 0x000000ff0000720c */ /* 0x000fe20004f02670 */
[----:B------:R-:W-:-:S03]  /*0520*/  ULDC UR7, c[0x0][0x10] ;  /* 0x0000040000077ab9 */ /* 0x000fc60000000800 */
[C---:B------:R-:W-:Y:S01]  /*0530*/  ISETP.EQ.AND P0, PT, R10.reuse, RZ, P0 ;  /* 0x000000ff0a00720c */ /* 0x040fe20000702270 */
[----:B------:R-:W-:Y:S02]  /*0540*/  VIADD R10, R10, 0xffffffff ;  /* 0xffffffff0a0a7836 */ /* 0x000fe40000000000 */
[----:B-1----:R-:W-:Y:S01]  /*0550*/  @!P3 IMAD.WIDE.U32 R8, R11, R3, R6 ;  /* 0x000000030b08b225 */ /* 0x002fe200078e0006 */
[----:B------:R-:W0:Y:S02]  /*0560*/  FENCE.VIEW.ASYNC.S ;  /* 0x00000000000073c6 */ /* 0x000e240000000000 */
[----:B0-----:R-:W3:Y:S01]  /*0570*/  @!UP0 SYNCS.EXCH.64 URZ, [UR8+0x50], UR4 ;  /* 0x00005004083f85b2 */ /* 0x001ee20008000100 */
[----:B------:R-:W-:Y:S02]  /*0580*/  SEL R18, RZ, 0x1, !P0 ;  /* 0x00000001ff127807 */ /* 0x000fe40004000000 */
[----:B------:R-:W-:Y:S01]  /*0590*/  ISETP.GE.U32.AND P1, PT, R10, 0x2, PT ;  /* 0x000000020a00780c */ /* 0x000fe20003f26070 */
[----:B------:R-:W-:-:S02]  /*05a0*/  @!P3 IMAD.MOV.U32 R16, RZ, RZ, R8 ;  /* 0x000000ffff10b224 */ /* 0x000fc400078e0008 */
[----:B------:R-:W-:Y:S01]  /*05b0*/  @!P3 IMAD.MOV.U32 R17, RZ, RZ, R9 ;  /* 0x000000ffff11b224 */ /* 0x000fe200078e0009 */
[----:B------:R-:W-:Y:S01]  /*05c0*/  SEL R18, R18, 0x2, P1 ;  /* 0x0000000212127807 */ /* 0x000fe20000800000 */
[----:B------:R0:W3:Y:S01]  /*05d0*/  @!UP1 SYNCS.EXCH.64 URZ, [UR8+0x58], UR4 ;  /* 0x00005804083f95b2 */ /* 0x0000e20008000100 */
[----:B------:R-:W-:Y:S01]  /*05e0*/  NOP ;  /* 0x0000000000007918 */ /* 0x000fe20000000000 */
[----:B0-----:R-:W-:-:S03]  /*05f0*/  UIMAD.WIDE.U32 UR4, UR6, UR7, URZ ;  /* 0x00000007060472a5 */ /* 0x001fc6000f8e003f */
[----:B------:R-:W-:Y:S02]  /*0600*/  ULDC UR6, c[0x0][0x14] ;  /* 0x0000050000067ab9 */ /* 0x000fe40000000800 */
[----:B------:R-:W-:Y:S02]  /*0610*/  UIMAD.WIDE.U32 UR36, UR4, UR6, URZ ;  /* 0x00000006042472a5 */ /* 0x000fe4000f8e003f */
[----:B------:R-:W-:-:S04]  /*0620*/  UIMAD UR42, UR5, UR6, URZ ;  /* 0x00000006052a72a4 */ /* 0x000fc8000f8e023f */
[----:B------:R-:W-:Y:S01]  /*0630*/  UIADD3 UR42, UR37, UR42, URZ ;  /* 0x0000002a252a7290 */ /* 0x000fe2000fffe03f */
[----:B---34-:R-:W-:Y:S06]  /*0640*/  BAR.SYNC.DEFER_BLOCKING 0x0 ;  /* 0x0000000000007b1d */ /* 0x018fec0000010000 */
[----:B------:R-:W-:Y:S05]  /*0650*/  @!P2 BRA `(.L_x_3) ;  /* 0x000000680080a947 */ /* 0x000fea0003800000 */
[----:B------:R-:W-:-:S13]  /*0660*/  ISETP.GT.U32.AND P0, PT, R10, 0x1, PT ;  /* 0x000000010a00780c */ /* 0x000fda0003f04070 */
[----:B------:R-:W-:Y:S05]  /*0670*/  @P0 EXIT ;  /* 0x000000000000094d */ /* 0x000fea0003800000 */
[----:B------:R-:W-:Y:S01]  /*0680*/  ULDC.64 UR4, c[0x0][0x650] ;  /* 0x0001940000047ab9 */ /* 0x000fe20000000a00 */
[----:B------:R-:W-:Y:S01]  /*0690*/  PRMT R0, RZ, 0x7610, R0 ;  /* 0x00007610ff007816 */ /* 0x000fe20000000000 */
[----:B------:R-:W-:Y:S01]  /*06a0*/  IMAD.MOV.U32 R107, RZ, RZ, -0x1 ;  /* 0xffffffffff6b7424 */ /* 0x000fe200078e00ff */
[----:B------:R-:W-:Y:S01]  /*06b0*/  ISETP.GE.U32.AND P0, PT, R16, UR4, PT ;  /* 0x0000000410007c0c */ /* 0x000fe2000bf06070 */
[----:B------:R-:W-:Y:S02]  /*06c0*/  IMAD.MOV.U32 R100, RZ, RZ, -0x1 ;  /* 0xffffffffff647424 */ /* 0x000fe400078e00ff */
[----:B------:R-:W-:Y:S01]  /*06d0*/  IMAD.MOV.U32 R19, RZ, RZ, -0x1 ;  /* 0xffffffffff137424 */ /* 0x000fe200078e00ff */
[----:B------:R-:W-:-:S13]  /*06e0*/  ISETP.GE.U32.AND.EX P0, PT, R17, UR5, PT, P0 ;  /* 0x0000000511007c0c */ /* 0x000fda000bf06100 */
[----:B------:R-:W-:Y:S05]  /*06f0*/  @P0 BRA `(.L_x_4) ;  /* 0x0000000400580947 */ /* 0x000fea0003800000 */
[----:B------:R-:W0:Y:S01]  /*0700*/  LDC.64 R20, c[0x0][0x628] ;  /* 0x00018a00ff147b82 */ /* 0x000e220000000a00 */
[----:B------:R-:W-:Y:S02]  /*0710*/  IMAD.MOV.U32 R8, RZ, RZ, R16 ;  /* 0x000000ffff087224 */ /* 0x000fe400078e0010 */
[----:B------:R-:W-:-:S05]  /*0720*/  IMAD.MOV.U32 R9, RZ, RZ, R17 ;  /* 0x000000ffff097224 */ /* 0x000fca00078e0011 */
[----:B------:R-:W1:Y:S08]  /*0730*/  LDC R0, c[0x0][0x630] ;  /* 0x00018c00ff007b82 */ /* 0x000e700000000800 */
[----:B------:R-:W2:Y:S01]  /*0740*/  LDC.64 R22, c[0x0][0x620] ;  /* 0x00018800ff167b82 */ /* 0x000ea20000000a00 */
[----:B0-----:R-:W-:-:S04]  /*0750*/  ISETP.NE.U32.AND P0, PT, R20, RZ, PT ;  /* 0x000000ff1400720c */ /* 0x001fc80003f05070 */
[----:B------:R-:W-:-:S13]  /*0760*/  ISETP.NE.AND.EX P0, PT, R21, RZ, PT, P0 ;  /* 0x000000ff1500720c */ /* 0x000fda0003f05300 */
[----:B-12---:R-:W-:Y:S05]  /*0770*/  @!P0 BRA `(.L_x_5) ;  /* 0x0000000000288947 */ /* 0x006fea0003800000 */
[----:B------:R-:W0:Y:S02]  /*0780*/  LDC R13, c[0x0][0x634] ;  /* 0x00018d00ff0d7b82 */ /* 0x000e240000000800 */
[----:B0-----:R-:W-:-:S05]  /*0790*/  IADD3 R13, P0, R16, R13, RZ ;  /* 0x0000000d100d7210 */ /* 0x001fca0007f1e0ff */
[----:B------:R-:W-:-:S04]  /*07a0*/  IMAD.X R15, RZ, RZ, R17, P0 ;  /* 0x000000ffff0f7224 */ /* 0x000fc800000e0611 */
[----:B------:R-:W-:-:S04]  /*07b0*/  IMAD.WIDE.U32 R8, R15, R20, RZ ;  /* 0x000000140f087225 */ /* 0x000fc800078e00ff */
[----:B------:R-:W-:-:S04]  /*07c0*/  IMAD.WIDE.U32 R10, P0, R13, R21, R8 ;  /* 0x000000150d0a7225 */ /* 0x000fc80007800008 */
[----:B------:R-:W-:-:S04]  /*07d0*/  IMAD.WIDE.U32 R8, R13, R20, RZ ;  /* 0x000000140d087225 */ /* 0x000fc800078e00ff */
[----:B------:R-:W-:Y:S01]  /*07e0*/  IMAD.X R13, RZ, RZ, RZ, P0 ;  /* 0x000000ffff0d7224 */ /* 0x000fe200000e06ff */
[----:B------:R-:W-:Y:S01]  /*07f0*/  IADD3 RZ, P0, R9, R10, RZ ;  /* 0x0000000a09ff7210 */ /* 0x000fe20007f1e0ff */
[----:B------:R-:W-:-:S04]  /*0800*/  IMAD.MOV.U32 R12, RZ, RZ, R11 ;  /* 0x000000ffff0c7224 */ /* 0x000fc800078e000b */
[----:B------:R-:W-:-:S08]  /*0810*/  IMAD.WIDE.U32.X R8, R15, R21, R12, P0 ;  /* 0x000000150f087225 */ /* 0x000fd000000e040c */
.L_x_5:
[-CC-:B------:R-:W-:Y:S01]  /*0820*/  SHF.R.U64 R25, R8, R0.reuse, R9.reuse ;  /* 0x0000000008197219 */ /* 0x180fe20000001209 */
[----:B------:R-:W0:Y:S01]  /*0830*/  LDC R12, c[0x0][0x618] ;  /* 0x00018600ff0c7b82 */ /* 0x000e220000000800 */
[----:B------:R-:W-:Y:S01]  /*0840*/  SHF.R.U32.HI R7, RZ, R0, R9 ;  /* 0x00000000ff077219 */ /* 0x000fe20000011609 */
[----:B------:R-:W-:Y:S01]  /*0850*/  ULDC UR4, c[0x0][0x150] ;  /* 0x0000540000047ab9 */ /* 0x000fe20000000800 */
[----:B------:R-:W-:Y:S02]  /*0860*/  IADD3 R11, P0, RZ, -R25, RZ ;  /* 0x80000019ff0b7210 */ /* 0x000fe40007f1e0ff */
[----:B------:R-:W-:-:S03]  /*0870*/  I2FP.F32.U32 R0, R6 ;  /* 0x0000000600007245 */ /* 0x000fc60000201000 */
[----:B------:R-:W1:Y:S01]  /*0880*/  LDC.64 R30, c[0x0][0x640] ;  /* 0x00019000ff1e7b82 */ /* 0x000e620000000a00 */
[----:B------:R-:W-:Y:S02]  /*0890*/  IMAD.X R13, RZ, RZ, ~R7, P0 ;  /* 0x000000ffff0d7224 */ /* 0x000fe400000e0e07 */
[----:B------:R-:W-:Y:S01]  /*08a0*/  FMUL R0, R0, UR4 ;  /* 0x0000000400007c20 */ /* 0x000fe20008400000 */
[----:B------:R-:W-:Y:S01]  /*08b0*/  IMAD.WIDE.U32 R8, R11, R22, R16 ;  /* 0x000000160b087225 */ /* 0x000fe200078e0010 */
[----:B------:R-:W-:-:S03]  /*08c0*/  ULDC UR4, c[0x0][0x154] ;  /* 0x0000550000047ab9 */ /* 0x000fc60000000800 */
[----:B------:R-:W-:Y:S01]  /*08d0*/  IMAD R10, R13, R22, RZ ;  /* 0x000000160d0a7224 */ /* 0x000fe200078e02ff */
[----:B------:R-:W2:Y:S01]  /*08e0*/  LDC R7, c[0x0][0x144] ;  /* 0x00005100ff077b82 */ /* 0x000ea20000000800 */
[----:B------:R-:W3:Y:S02]  /*08f0*/  F2I.U32.TRUNC.NTZ R0, R0 ;  /* 0x0000000000007305 */ /* 0x000ee4000020f000 */
[----:B------:R-:W-:-:S04]  /*0900*/  IMAD R11, R11, R23, R10 ;  /* 0x000000170b0b7224 */ /* 0x000fc800078e020a */
[----:B------:R-:W-:Y:S01]  /*0910*/  IMAD.IADD R9, R9, 0x1, R11 ;  /* 0x0000000109097824 */ /* 0x000fe200078e020b */
[----:B------:R-:W4:Y:S01]  /*0920*/  LDC R24, c[0x0][0x608] ;  /* 0x00018200ff187b82 */ /* 0x000f220000000800 */
[----:B------:R-:W-:-:S03]  /*0930*/  IMAD.MOV.U32 R11, RZ, RZ, -0x1 ;  /* 0xffffffffff0b7424 */ /* 0x000fc600078e00ff */
[-CC-:B0-----:R-:W-:Y:S02]  /*0940*/  SHF.R.U64 R22, R8, R12.reuse, R9.reuse ;  /* 0x0000000c08167219 */ /* 0x181fe40000001209 */
[----:B------:R-:W-:Y:S02]  /*0950*/  I2FP.F32.U32 R8, R3 ;  /* 0x0000000300087245 */ /* 0x000fe40000201000 */
[----:B------:R-:W0:Y:S01]  /*0960*/  LDC R28, c[0x0][0x658] ;  /* 0x00019600ff1c7b82 */ /* 0x000e220000000800 */
[----:B-1----:R-:W-:Y:S01]  /*0970*/  ISETP.NE.U32.AND P0, PT, R30, RZ, PT ;  /* 0x000000ff1e00720c */ /* 0x002fe20003f05070 */
[----:B---3--:R-:W-:Y:S02]  /*0980*/  IMAD.MOV R10, RZ, RZ, -R0 ;  /* 0x000000ffff0a7224 */ /* 0x008fe400078e0a00 */
[----:B------:R-:W-:Y:S01]  /*0990*/  FMUL R8, R8, UR4 ;  /* 0x0000000408087c20 */ /* 0x000fe20008400000 */
[----:B------:R-:W-:Y:S02]  /*09a0*/  SHF.R.U32.HI R9, RZ, R12, R9 ;  /* 0x0000000cff097219 */ /* 0x000fe40000011609 */
[----:B------:R-:W-:Y:S01]  /*09b0*/  ISETP.NE.AND.EX P0, PT, R31, RZ, PT, P0 ;  /* 0x000000ff1f00720c */ /* 0x000fe20003f05300 */
[----:B------:R1:W3:Y:S01]  /*09c0*/  F2I.U32.TRUNC.NTZ R15, R8 ;  /* 0x00000008000f7305 */ /* 0x0002e2000020f000 */
[----:B------:R-:W1:Y:S01]  /*09d0*/  LDC R20, c[0x0][0x148] ;  /* 0x00005200ff147b82 */ /* 0x000e620000000800 */
[----:B--2---:R-:W-:-:S07]  /*09e0*/  IMAD R0, R7, R10, R6 ;  /* 0x0000000a07007224 */ /* 0x004fce00078e0206 */
[----:B------:R-:W2:Y:S01]  /*09f0*/  LDC R26, c[0x0][0x600] ;  /* 0x00018000ff1a7b82 */ /* 0x000ea20000000800 */
[-CC-:B----4-:R-:W-:Y:S02]  /*0a00*/  SHF.R.U64 R32, R22, R24.reuse, R9.reuse ;  /* 0x0000001816207219 */ /* 0x190fe40000001209 */
[----:B------:R-:W-:Y:S01]  /*0a10*/  SHF.R.U32.HI R7, RZ, R24, R9 ;  /* 0x00000018ff077219 */ /* 0x000fe20000011609 */
[----:B------:R-:W-:-:S04]  /*0a20*/  IMAD.MOV.U32 R9, RZ, RZ, 0x1 ;  /* 0x00000001ff097424 */ /* 0x000fc800078e00ff */
[----:B------:R-:W4:Y:S01]  /*0a30*/  LDC R21, c[0x0][0x648] ;  /* 0x00019200ff157b82 */ /* 0x000f220000000800 */
[-C--:B0-----:R-:W-:Y:S02]  /*0a40*/  SHF.L.U32 R6, R11, R28.reuse, RZ ;  /* 0x0000001c0b067219 */ /* 0x081fe400000006ff */
[--C-:B------:R-:W-:Y:S02]  /*0a50*/  SHF.R.U64 R24, R32, R28, R7.reuse ;  /* 0x0000001c20187219 */ /* 0x100fe40000001207 */
[----:B------:R-:W-:Y:S02]  /*0a60*/  LOP3.LUT R13, RZ, R6, RZ, 0x33, !PT ;  /* 0x00000006ff0d7212 */ /* 0x000fe400078e33ff */
[-C--:B------:R-:W-:Y:S01]  /*0a70*/  SHF.R.U32.HI R7, RZ, R28.reuse, R7 ;  /* 0x0000001cff077219 */ /* 0x080fe20000011607 */
[----:B------:R-:W0:Y:S01]  /*0a80*/  LDC R23, c[0x0][0x638] ;  /* 0x00018e00ff177b82 */ /* 0x000e220000000800 */
[----:B------:R-:W-:Y:S01]  /*0a90*/  SHF.L.U32 R12, R9, R28, RZ ;  /* 0x0000001c090c7219 */ /* 0x000fe200000006ff */
[----:B------:R-:W-:-:S06]  /*0aa0*/  IMAD.MOV.U32 R6, RZ, RZ, R24 ;  /* 0x000000ffff067224 */ /* 0x000fcc00078e0018 */
[----:B------:R-:W0:Y:S01]  /*0ab0*/  LDC R107, c[0x0][0x610] ;  /* 0x00018400ff6b7b82 */ /* 0x000e220000000800 */
[----:B-1-3--:R-:W-:Y:S05]  /*0ac0*/  @!P0 BRA `(.L_x_6) ;  /* 0x0000000000288947 */ /* 0x00afea0003800000 */
[----:B------:R-:W1:Y:S02]  /*0ad0*/  LDC R11, c[0x0][0x64c] ;  /* 0x00019300ff0b7b82 */ /* 0x000e640000000800 */
[----:B-1----:R-:W-:-:S05]  /*0ae0*/  IADD3 R11, P0, R24, R11, RZ ;  /* 0x0000000b180b7210 */ /* 0x002fca0007f1e0ff */
        /* <DEDUP_REMOVED lines=8> */
.L_x_6:
[----:B----4-:R-:W-:Y:S01]  /*0b70*/  SHF.R.U64 R6, R6, R21, R7 ;  /* 0x0000001506067219 */ /* 0x010fe20000001207 */
[----:B--2---:R-:W-:Y:S01]  /*0b80*/  VIADD R7, R26, 0xffffffff ;  /* 0xffffffff1a077836 */ /* 0x004fe20000000000 */
[----:B------:R-:W-:Y:S01]  /*0b90*/  LOP3.LUT R13, R32, R13, RZ, 0xc0, !PT ;  /* 0x0000000d200d7212 */ /* 0x000fe200078ec0ff */
[----:B------:R-:W-:Y:S02]  /*0ba0*/  IMAD.MOV R15, RZ, RZ, -R15 ;  /* 0x000000ffff0f7224 */ /* 0x000fe400078e0a0f */
[----:B------:R-:W-:Y:S02]  /*0bb0*/  IMAD.MOV R8, RZ, RZ, -R6 ;  /* 0x000000ffff087224 */ /* 0x000fe400078e0a06 */
[----:B------:R-:W-:Y:S01]  /*0bc0*/  IMAD R13, R12, R6, R13 ;  /* 0x000000060c0d7224 */ /* 0x000fe200078e020d */
[----:B------:R-:W-:Y:S01]  /*0bd0*/  LOP3.LUT R6, R22, R7, RZ, 0xc0, !PT ;  /* 0x0000000716067212 */ /* 0x000fe200078ec0ff */
[----:B------:R-:W-:Y:S02]  /*0be0*/  @P3 IMAD R0, R20, R15, R3 ;  /* 0x0000000f14003224 */ /* 0x000fe400078e0203 */
[----:B0-----:R-:W-:-:S02]  /*0bf0*/  IMAD R3, R8, R23, R24 ;  /* 0x0000001708037224 */ /* 0x001fc400078e0218 */
[----:B------:R-:W-:Y:S02]  /*0c00*/  IMAD R107, R13, R107, R0 ;  /* 0x0000006b0d6b7224 */ /* 0x000fe400078e0200 */
[----:B------:R-:W-:Y:S02]  /*0c10*/  IMAD R6, R3, R26, R6 ;  /* 0x0000001a03067224 */ /* 0x000fe400078e0206 */
[----:B------:R-:W-:Y:S02]  /*0c20*/  IMAD.MOV.U32 R0, RZ, RZ, 0x1 ;  /* 0x00000001ff007424 */ /* 0x000fe400078e00ff */
[----:B------:R-:W-:Y:S01]  /*0c30*/  IMAD.MOV.U32 R19, RZ, RZ, R25 ;  /* 0x000000ffff137224 */ /* 0x000fe200078e0019 */
[----:B------:R-:W-:Y:S02]  /*0c40*/  SEL R100, R6, R107, !P3 ;  /* 0x0000006b06647207 */ /* 0x000fe40005800000 */
[----:B------:R-:W-:-:S07]  /*0c50*/  SEL R107, R107, R6, !P3 ;  /* 0x000000066b6b7207 */ /* 0x000fce0005800000 */
.L_x_4:
[----:B------:R-:W-:-:S08]  /*0c60*/  NOP ;  /* 0x0000000000007918 */ /* 0x000fd00000000000 */
[----:B------:R-:W0:Y:S02]  /*0c70*/  USETMAXREG.TRY_ALLOC.CTAPOOL UP0, 0xe8 ;  /* 0x000000e8000079c8 */ /* 0x000e240008000600 */
[----:B0-----:R-:W-:-:S13]  /*0c80*/  PLOP3.LUT P0, PT, PT, PT, UP0, 0x80, 0x0 ;  /* 0x000000000000781c */ /* 0x001fda0003f0f008 */
[----:B------:R-:W-:Y:S05]  /*0c90*/  @!P0 BRA `(.L_x_4) ;  /* 0xfffffffc00f08947 */ /* 0x000fea000383ffff */
[----:B------:R-:W-:Y:S01]  /*0ca0*/  ULDC.64 UR4, c[0x0][0x598] ;  /* 0x0001660000047ab9 */ /* 0x000fe20000000a00 */
[----:B------:R-:W-:Y:S01]  /*0cb0*/  ULDC.64 UR38, c[0x0][0x208] ;  /* 0x0000820000267ab9 */ /* 0x000fe20000000a00 */
[----:B------:R-:W-:-:S04]  /*0cc0*/  ISETP.NE.U32.AND P0, PT, RZ, UR4, PT ;  /* 0x00000004ff007c0c */ /* 0x000fc8000bf05070 */
[----:B------:R-:W-:-:S13]  /*0cd0*/  ISETP.NE.AND.EX P0, PT, RZ, UR5, PT, P0 ;  /* 0x00000005ff007c0c */ /* 0x000fda000bf05300 */
[----:B------:R-:W-:Y:S05]  /*0ce0*/  @!P0 BRA `(.L_x_7) ;  /* 0x00000000001c8947 */ /* 0x000fea0003800000 */
[----:B------:R-:W0:Y:S02]  /*0cf0*/  LDC.64 R6, c[0x0][0x598] ;  /* 0x00016600ff067b82 */ /* 0x000e240000000a00 */
[----:B0-----:R-:W2:Y:S02]  /*0d00*/  LDG.E.64 R6, desc[UR38][R6.64] ;  /* 0x0000002606067981 */ /* 0x001ea4000c1e1b00 */
[----:B--2---:R-:W-:-:S04]  /*0d10*/  ISETP.NE.U32.AND P0, PT, R6, RZ, PT ;  /* 0x000000ff0600720c */ /* 0x004fc80003f05070 */
[----:B------:R-:W-:-:S13]  /*0d20*/  ISETP.NE.AND.EX P0, PT, R7, RZ, PT, P0 ;  /* 0x000000ff0700720c */ /* 0x000fda0003f05300 */
[----:B------:R-:W-:Y:S05]  /*0d30*/  @!P0 BRA `(.L_x_7) ;  /* 0x0000000000088947 */ /* 0x000fea0003800000 */
[----:B------:R0:W5:Y:S01]  /*0d40*/  LD.E R88, desc[UR38][R6.64] ;  /* 0x0000002606587980 */ /* 0x000162000c101900 */
[----:B------:R-:W-:Y:S05]  /*0d50*/  BRA `(.L_x_8) ;  /* 0x0000000000247947 */ /* 0x000fea0003800000 */
.L_x_7:
[----:B------:R-:W-:Y:S02]  /*0d60*/  ULDC.64 UR4, c[0x0][0x588] ;  /* 0x0001620000047ab9 */ /* 0x000fe40000000a00 */
[----:B------:R-:W-:-:S04]  /*0d70*/  ISETP.NE.U32.AND P0, PT, RZ, UR4, PT ;  /* 0x00000004ff007c0c */ /* 0x000fc8000bf05070 */
[----:B------:R-:W-:-:S13]  /*0d80*/  ISETP.NE.AND.EX P0, PT, RZ, UR5, PT, P0 ;  /* 0x00000005ff007c0c */ /* 0x000fda000bf05300 */
[----:B------:R-:W-:Y:S05]  /*0d90*/  @!P0 BRA `(.L_x_9) ;  /* 0x00000000000c8947 */ /* 0x000fea0003800000 */
[----:B------:R-:W0:Y:S02]  /*0da0*/  LDC.64 R88, c[0x0][0x588] ;  /* 0x00016200ff587b82 */ /* 0x000e240000000a00 */
[----:B0-----:R1:W5:Y:S01]  /*0db0*/  LDG.E R88, desc[UR38][R88.64] ;  /* 0x0000002658587981 */ /* 0x001362000c1e1900 */
[----:B------:R-:W-:Y:S05]  /*0dc0*/  BRA `(.L_x_8) ;  /* 0x0000000000087947 */ /* 0x000fea0003800000 */
.L_x_9:
[----:B------:R-:W-:Y:S02]  /*0dd0*/  ULDC UR4, c[0x0][0x580] ;  /* 0x0001600000047ab9 */ /* 0x000fe40000000800 */
[----:B------:R-:W-:-:S07]  /*0de0*/  IMAD.U32 R88, RZ, RZ, UR4 ;  /* 0x00000004ff587e24 */ /* 0x000fce000f8e00ff */
.L_x_8:
[----:B------:R-:W-:Y:S02]  /*0df0*/  ULDC.64 UR4, c[0x0][0x5a0] ;  /* 0x0001680000047ab9 */ /* 0x000fe40000000a00 */
[----:B------:R-:W-:-:S04]  /*0e00*/  ISETP.NE.U32.AND P0, PT, RZ, UR4, PT ;  /* 0x00000004ff007c0c */ /* 0x000fc8000bf05070 */
[----:B------:R-:W-:-:S13]  /*0e10*/  ISETP.NE.AND.EX P0, PT, RZ, UR5, PT, P0 ;  /* 0x00000005ff007c0c */ /* 0x000fda000bf05300 */
[----:B------:R-:W-:Y:S05]  /*0e20*/  @!P0 BRA `(.L_x_10) ;  /* 0x00000000001c8947 */ /* 0x000fea0003800000 */
[----:B0-----:R-:W0:Y:S02]  /*0e30*/  LDC.64 R6, c[0x0][0x5a0] ;  /* 0x00016800ff067b82 */ /* 0x001e240000000a00 */
[----:B0-----:R-:W2:Y:S02]  /*0e40*/  LDG.E.64 R6, desc[UR38][R6.64] ;  /* 0x0000002606067981 */ /* 0x001ea4000c1e1b00 */
[----:B--2---:R-:W-:-:S04]  /*0e50*/  ISETP.NE.U32.AND P0, PT, R6, RZ, PT ;  /* 0x000000ff0600720c */ /* 0x004fc80003f05070 */
[----:B------:R-:W-:-:S13]  /*0e60*/  ISETP.NE.AND.EX P0, PT, R7, RZ, PT, P0 ;  /* 0x000000ff0700720c */ /* 0x000fda0003f05300 */
[----:B------:R-:W-:Y:S05]  /*0e70*/  @!P0 BRA `(.L_x_10) ;  /* 0x0000000000088947 */ /* 0x000fea0003800000 */
[----:B-1----:R0:W5:Y:S01]  /*0e80*/  LD.E R89, desc[UR38][R6.64] ;  /* 0x0000002606597980 */ /* 0x002162000c101900 */
[----:B------:R-:W-:Y:S05]  /*0e90*/  BRA `(.L_x_11) ;  /* 0x0000000000247947 */ /* 0x000fea0003800000 */
.L_x_10:
[----:B------:R-:W-:Y:S02]  /*0ea0*/  ULDC.64 UR4, c[0x0][0x590] ;  /* 0x0001640000047ab9 */ /* 0x000fe40000000a00 */
[----:B------:R-:W-:-:S04]  /*0eb0*/  ISETP.NE.U32.AND P0, PT, RZ, UR4, PT ;  /* 0x00000004ff007c0c */ /* 0x000fc8000bf05070 */
[----:B------:R-:W-:-:S13]  /*0ec0*/  ISETP.NE.AND.EX P0, PT, RZ, UR5, PT, P0 ;  /* 0x00000005ff007c0c */ /* 0x000fda000bf05300 */
[----:B------:R-:W-:Y:S05]  /*0ed0*/  @!P0 BRA `(.L_x_12) ;  /* 0x00000000000c8947 */ /* 0x000fea0003800000 */
[----:B0-----:R-:W1:Y:S02]  /*0ee0*/  LDC.64 R6, c[0x0][0x590] ;  /* 0x00016400ff067b82 */ /* 0x001e640000000a00 */
[----:B-1----:R1:W5:Y:S01]  /*0ef0*/  LDG.E R89, desc[UR38][R6.64] ;  /* 0x0000002606597981 */ /* 0x002362000c1e1900 */
[----:B------:R-:W-:Y:S05]  /*0f00*/  BRA `(.L_x_11) ;  /* 0x0000000000087947 */ /* 0x000fea0003800000 */
.L_x_12:
[----:B------:R-:W-:Y:S02]  /*0f10*/  ULDC UR4, c[0x0][0x584] ;  /* 0x0001610000047ab9 */ /* 0x000fe40000000800 */
[----:B-1----:R-:W-:-:S07]  /*0f20*/  IMAD.U32 R89, RZ, RZ, UR4 ;  /* 0x00000004ff597e24 */ /* 0x002fce000f8e00ff */
.L_x_11:
[----:B------:R-:W-:-:S13]  /*0f30*/  LOP3.LUT P0, RZ, R0, 0xff, RZ, 0xc0, !PT ;  /* 0x000000ff00ff7812 */ /* 0x000fda000780c0ff */
[----:B------:R-:W-:Y:S05]  /*0f40*/  @!P0 EXIT ;  /* 0x000000000000894d */ /* 0x000fea0003800000 */
[----:B------:R-:W2:Y:S01]  /*0f50*/  LDC R91, c[0x0][0x658] ;  /* 0x00019600ff5b7b82 */ /* 0x000ea20000000800 */
[----:B------:R-:W-:Y:S01]  /*0f60*/  ULDC.64 UR6, c[0x0][0x288] ;  /* 0x0000a20000067ab9 */ /* 0x000fe20000000a00 */
[----:B------:R-:W-:Y:S01]  /*0f70*/  LOP3.LUT R14, R14, 0x1, RZ, 0xc0, !PT ;  /* 0x000000010e0e7812 */ /* 0x000fe200078ec0ff */
[----:B------:R-:W-:Y:S01]  /*0f80*/  UIADD3 UR4, UR7, 0x1f, URZ ;  /* 0x0000001f07047890 */ /* 0x000fe2000fffe03f */
[----:B------:R-:W-:Y:S01]  /*0f90*/  SHF.R.U32.HI R0, RZ, 0x2, R4 ;  /* 0x00000002ff007819 */ /* 0x000fe20000011604 */
[----:B------:R-:W-:Y:S01]  /*0fa0*/  IMAD.U32 R3, RZ, RZ, UR6 ;  /* 0x00000006ff037e24 */ /* 0x000fe2000f8e00ff */
[----:B------:R-:W-:Y:S01]  /*0fb0*/  SHF.R.U32.HI R5, RZ, 0x1, R5 ;  /* 0x00000001ff057819 */ /* 0x000fe20000011605 */
[----:B------:R-:W-:Y:S01]  /*0fc0*/  USHF.R.S32.HI UR5, URZ, 0x1f, UR4 ;  /* 0x0000001f3f057899 */ /* 0x000fe20008011404 */
[----:B------:R-:W3:Y:S01]  /*0fd0*/  LDC.64 R94, c[0x0][0x5c8] ;  /* 0x00017200ff5e7b82 */ /* 0x000ee20000000a00 */
[----:B------:R-:W-:Y:S01]  /*0fe0*/  LOP3.LUT R90, R4, 0x3, RZ, 0xc0, !PT ;  /* 0x00000003045a7812 */ /* 0x000fe200078ec0ff */
[----:B01----:R-:W-:Y:S01]  /*0ff0*/  IMAD.SHL.U32 R7, R14, 0x40, RZ ;  /* 0x000000400e077824 */ /* 0x003fe200078e00ff */
[----:B------:R-:W-:Y:S01]  /*1000*/  LOP3.LUT R0, R0, 0x7, RZ, 0xc0, !PT ;  /* 0x0000000700007812 */ /* 0x000fe200078ec0ff */
[----:B------:R-:W-:Y:S01]  /*1010*/  ULEA.HI UR5, UR5, UR4, URZ, 0x5 ;  /* 0x0000000405057291 */ /* 0x000fe2000f8f283f */
[----:B------:R-:W-:Y:S01]  /*1020*/  LOP3.LUT R5, R5, 0x30, RZ, 0xc0, !PT ;  /* 0x0000003005057812 */ /* 0x000fe200078ec0ff */
[----:B------:R-:W-:Y:S01]  /*1030*/  IMAD R90, R90, -0x2, R3 ;  /* 0xfffffffe5a5a7824 */ /* 0x000fe200078e0203 */
[--C-:B------:R-:W-:Y:S01]  /*1040*/  LOP3.LUT R22, R7, 0x40, R0.reuse, 0xe2, !PT ;  /* 0x0000004007167812 */ /* 0x100fe200078ee200 */
[----:B------:R-:W-:Y:S01]  /*1050*/  USHF.R.S32.HI UR43, URZ, 0x5, UR5 ;  /* 0x000000053f2b7899 */ /* 0x000fe20008011405 */
[----:B------:R-:W-:Y:S01]  /*1060*/  IADD3 R3, RZ, -R5, -R0 ;  /* 0x80000005ff037210 */ /* 0x000fe20007ffe800 */
[----:B------:R-:W-:Y:S01]  /*1070*/  IMAD.MOV.U32 R0, RZ, RZ, -0x1 ;  /* 0xffffffffff007424 */ /* 0x000fe200078e00ff */
[----:B------:R-:W-:Y:S01]  /*1080*/  LOP3.LUT R97, R4, 0x80, RZ, 0xc0, !PT ;  /* 0x0000008004617812 */ /* 0x000fe200078ec0ff */
[----:B------:R-:W-:Y:S01]  /*1090*/  IMAD.MOV.U32 R6, RZ, RZ, 0x1 ;  /* 0x00000001ff067424 */ /* 0x000fe200078e00ff */
[----:B------:R-:W-:Y:S01]  /*10a0*/  UISETP.LT.AND UP0, UPT, UR43, 0x1, UPT ;  /* 0x000000012b00788c */ /* 0x000fe2000bf01270 */
[----:B------:R-:W-:Y:S01]  /*10b0*/  IMAD R3, R14, -0x40, R3 ;  /* 0xffffffc00e037824 */ /* 0x000fe200078e0203 */
[----:B------:R-:W-:Y:S01]  /*10c0*/  ULDC UR4, c[0x0][0x284] ;  /* 0x0000a10000047ab9 */ /* 0x000fe20000000800 */
[----:B--2---:R-:W-:Y:S01]  /*10d0*/  SHF.L.U32 R0, R0, R91, RZ ;  /* 0x0000005b00007219 */ /* 0x004fe200000006ff */
[----:B------:R-:W-:Y:S01]  /*10e0*/  USEL UR44, UR43, 0x1, UP0 ;  /* 0x000000012b2c7887 */ /* 0x000fe20008000000 */
[----:B------:R-:W-:Y:S01]  /*10f0*/  LOP3.LUT R22, R22, R5, RZ, 0xfc, !PT ;  /* 0x0000000516167212 */ /* 0x000fe200078efcff */
[----:B------:R-:W-:Y:S01]  /*1100*/  IMAD.SHL.U32 R96, R4, 0x2, RZ ;  /* 0x0000000204607824 */ /* 0x000fe200078e00ff */
[----:B------:R-:W-:Y:S01]  /*1110*/  SHF.L.U32 R91, R6, R91, RZ ;  /* 0x0000005b065b7219 */ /* 0x000fe200000006ff */
[----:B------:R-:W-:Y:S01]  /*1120*/  VIADD R99, R3, UR4 ;  /* 0x0000000403637c36 */ /* 0x000fe20008000000 */
[----:B------:R-:W-:Y:S01]  /*1130*/  LOP3.LUT R112, R18, 0x1, RZ, 0xfc, !PT ;  /* 0x0000000112707812 */ /* 0x000fe200078efcff */
[----:B------:R-:W-:Y:S01]  /*1140*/  IMAD.MOV.U32 R23, RZ, RZ, RZ ;  /* 0x000000ffff177224 */ /* 0x000fe200078e00ff */
[C-C-:B---3--:R-:W-:Y:S01]  /*1150*/  SHF.L.U64.HI R92, R94.reuse, 0x7, R95.reuse ;  /* 0x000000075e5c7819 */ /* 0x148fe2000001025f */
[----:B------:R-:W-:Y:S01]  /*1160*/  UIADD3 UR44, UR43, -UR44, URZ ;  /* 0x8000002c2b2c7290 */ /* 0x000fe2000fffe03f */
[C---:B------:R-:W-:Y:S01]  /*1170*/  SHF.L.U64.HI R93, R94.reuse, 0x3, R95 ;  /* 0x000000035e5d7819 */ /* 0x040fe2000001025f */
[C---:B------:R-:W-:Y:S01]  /*1180*/  IMAD.SHL.U32 R95, R94.reuse, 0x80, RZ ;  /* 0x000000805e5f7824 */ /* 0x040fe200078e00ff */
[----:B------:R-:W-:Y:S01]  /*1190*/  SHF.R.U32.HI R97, RZ, 0x7, R97 ;  /* 0x00000007ff617819 */ /* 0x000fe20000011661 */
[----:B------:R-:W-:Y:S01]  /*11a0*/  IMAD.SHL.U32 R94, R94, 0x8, RZ ;  /* 0x000000085e5e7824 */ /* 0x000fe200078e00ff */
[----:B------:R-:W-:Y:S01]  /*11b0*/  LOP3.LUT R98, RZ, R0, RZ, 0x33, !PT ;  /* 0x00000000ff627212 */ /* 0x000fe200078e33ff */
[----:B------:R-:W-:Y:S01]  /*11c0*/  UMOV UR40, URZ ;  /* 0x0000003f00287c82 */ /* 0x000fe20008000000 */
[----:B------:R-:W-:-:S05]  /*11d0*/  UMOV UR41, URZ ;  /* 0x0000003f00297c82 */ /* 0x000fca0008000000 */
.L_x_156:
[----:B0-----:R-:W0:Y:S01]  /*11e0*/  SHFL.IDX PT, R0, R97, RZ, 0x1f ;  /* 0x00001fff61007589 */ /* 0x001e2200000e0000 */
[----:B-1----:R-:W1:Y:S01]  /*11f0*/  S2UR UR7, SR_CgaCtaId ;  /* 0x00000000000779c3 */ /* 0x002e620000008800 */
[----:B------:R-:W-:Y:S01]  /*1200*/  UMOV UR6, 0x400 ;  /* 0x0000040000067882 */ /* 0x000fe20000000000 */
[----:B0-----:R-:W-:Y:S01]  /*1210*/  R2UR UR4, R0 ;  /* 0x00000000000472ca */ /* 0x001fe200000e0000 */
[----:B-1----:R-:W-:-:S12]  /*1220*/  ULEA UR46, UR7, UR6, 0x18 ;  /* 0x00000006072e7291 */ /* 0x002fd8000f8ec03f */
[----:B------:R-:W-:-:S04]  /*1230*/  ULEA.HI UR5, UR4, UR4, URZ, 0x1 ;  /* 0x0000000404057291 */ /* 0x000fc8000f8f083f */
[----:B------:R-:W-:-:S04]  /*1240*/  ULOP3.LUT UR5, UR5, 0xffffe, URZ, 0xc0, !UPT ;  /* 0x000ffffe05057892 */ /* 0x000fc8000f8ec03f */
[----:B------:R-:W-:-:S03]  /*1250*/  UIADD3 UR5, UR4, -UR5, URZ ;  /* 0x8000000504057290 */ /* 0x000fc6000fffe03f */
[----:B------:R-:W-:Y:S01]  /*1260*/  ULDC UR4, c[0x0][0x28c] ;  /* 0x0000a30000047ab9 */ /* 0x000fe20000000800 */
[----:B------:R-:W-:Y:S01]  /*1270*/  ULEA UR5, UR5, UR46, 0xc ;  /* 0x0000002e05057291 */ /* 0x000fe2000f8e603f */
[----:B------:R-:W-:-:S03]  /*1280*/  ISETP.LT.AND P0, PT, RZ, UR4, PT ;  /* 0x00000004ff007c0c */ /* 0x000fc6000bf01270 */
[----:B------:R-:W-:-:S04]  /*1290*/  UIADD3 UR5, UR5, 0x100, URZ ;  /* 0x0000010005057890 */ /* 0x000fc8000fffe03f */
[----:B------:R-:W-:-:S04]  /*12a0*/  USHF.R.U32.HI UR5, URZ, 0x4, UR5 ;  /* 0x000000043f057899 */ /* 0x000fc80008011605 */
[----:B------:R-:W-:-:S04]  /*12b0*/  ULOP3.LUT UR5, UR5, 0x3fff, URZ, 0xc0, !UPT ;  /* 0x00003fff05057892 */ /* 0x000fc8000f8ec03f */
[----:B------:R-:W-:Y:S01]  /*12c0*/  ULOP3.LUT UR45, UR5, 0x10000, URZ, 0xfc, !UPT ;  /* 0x00010000052d7892 */ /* 0x000fe2000f8efc3f */
[----:B--2345:R-:W-:Y:S11]  /*12d0*/  @P0 BRA `(.L_x_13) ;  /* 0x0000000000400947 */ /* 0x03cff60003800000 */
[----:B------:R-:W-:Y:S01]  /*12e0*/  MOV R0, 0x0 ;  /* 0x0000000000007802 */ /* 0x000fe20000000f00 */
[----:B------:R-:W-:Y:S01]  /*12f0*/  ULDC.64 UR4, c[0x4][0x68] ;  /* 0x01001a0000047ab9 */ /* 0x000fe20000000a00 */
[----:B------:R-:W-:Y:S01]  /*1300*/  ULDC.64 UR6, c[0x4][0x8] ;  /* 0x0100020000067ab9 */ /* 0x000fe20000000a00 */
[----:B------:R-:W-:Y:S01]  /*1310*/  IMAD.U32 R4, RZ, RZ, UR4 ;  /* 0x00000004ff047e24 */ /* 0x000fe2000f8e00ff */
[----:B------:R0:W1:Y:S01]  /*1320*/  LDC.64 R14, c[0x4][R0] ;  /* 0x01000000000e7b82 */ /* 0x0000620000000a00 */
[----:B------:R-:W-:Y:S01]  /*1330*/  IMAD.U32 R5, RZ, RZ, UR5 ;  /* 0x00000005ff057e24 */ /* 0x000fe2000f8e00ff */
[----:B------:R-:W-:Y:S01]  /*1340*/  ULDC.64 UR4, c[0x4][0x70] ;  /* 0x01001c0000047ab9 */ /* 0x000fe20000000a00 */
[----:B------:R-:W-:Y:S02]  /*1350*/  IMAD.U32 R10, RZ, RZ, UR6 ;  /* 0x00000006ff0a7e24 */ /* 0x000fe4000f8e00ff */
[----:B------:R-:W-:Y:S02]  /*1360*/  IMAD.U32 R6, RZ, RZ, UR4 ;  /* 0x00000004ff067e24 */ /* 0x000fe4000f8e00ff */
[----:B------:R-:W-:-:S02]  /*1370*/  IMAD.U32 R7, RZ, RZ, UR5 ;  /* 0x00000005ff077e24 */ /* 0x000fc4000f8e00ff */
[----:B------:R-:W-:Y:S02]  /*1380*/  IMAD.U32 R11, RZ, RZ, UR7 ;  /* 0x00000007ff0b7e24 */ /* 0x000fe4000f8e00ff */
[----:B------:R-:W-:Y:S02]  /*1390*/  IMAD.MOV.U32 R8, RZ, RZ, 0x1e1 ;  /* 0x000001e1ff087424 */ /* 0x000fe400078e00ff */
[----:B------:R-:W-:Y:S02]  /*13a0*/  IMAD.MOV.U32 R12, RZ, RZ, 0x1 ;  /* 0x00000001ff0c7424 */ /* 0x000fe400078e00ff */
[----:B0-----:R-:W-:-:S07]  /*13b0*/  IMAD.MOV.U32 R13, RZ, RZ, RZ ;  /* 0x000000ffff0d7224 */ /* 0x001fce00078e00ff */
[----:B------:R-:W-:-:S07]  /*13c0*/  LEPC R20, `(.L_x_13) ;  /* 0x000000001014794e */ /* 0x000fce0000000000 */
[----:B-1---5:R-:W-:Y:S05]  /*13d0*/  CALL.ABS.NOINC R14 ;  /* 0x000000000e007343 */ /* 0x022fea0003c00000 */
.L_x_13:
[----:B------:R-:W-:-:S13]  /*13e0*/  ISETP.NE.AND P0, PT, R112, 0x3, PT ;  /* 0x000000037000780c */ /* 0x000fda0003f05270 */
[----:B------:R-:W-:Y:S05]  /*13f0*/  @!P0 BRA `(.L_x_14) ;  /* 0x0000000000048947 */ /* 0x000fea0003800000 */
[----:B------:R-:W-:Y:S01]  /*1400*/  BPT.TRAP 0x1 ;  /* 0x000000040000795c */ /* 0x000fe20000300000 */
.L_x_14:
[----:B------:R-:W-:Y:S02]  /*1410*/  IMAD.U32 R3, RZ, RZ, UR41 ;  /* 0x00000029ff037e24 */ /* 0x000fe4000f8e00ff */
[----:B------:R-:W-:-:S03]  /*1420*/  IMAD.U32 R0, RZ, RZ, UR40 ;  /* 0x00000028ff007e24 */ /* 0x000fc6000f8e00ff */
[----:B------:R-:W-:Y:S02]  /*1430*/  LEA R3, R3, UR46, 0x3 ;  /* 0x0000002e03037c11 */ /* 0x000fe4000f8e18ff */
[----:B------:R-:W-:-:S04]  /*1440*/  SHF.L.U32 R0, R0, 0x1f, RZ ;  /* 0x0000001f00007819 */ /* 0x000fc800000006ff */
[----:B------:R0:W1:Y:S01]  /*1450*/  SYNCS.PHASECHK.TRANS64.TRYWAIT P1, [R3+URZ], R0 ;  /* 0x00000000030075a7 */ /* 0x000062000802017f */
[----:B------:R-:W-:Y:S05]  /*1460*/  @!P0 BRA `(.L_x_15) ;  /* 0x0000000000048947 */ /* 0x000fea0003800000 */
[----:B------:R-:W-:Y:S01]  /*1470*/  BPT.TRAP 0x1 ;  /* 0x000000040000795c */ /* 0x000fe20000300000 */
.L_x_15:
[----:B------:R-:W-:-:S05]  /*1480*/  IMAD.U32 R4, RZ, RZ, UR44 ;  /* 0x0000002cff047e24 */ /* 0x000fca000f8e00ff */
[----:B------:R-:W-:Y:S01]  /*1490*/  ISETP.GE.AND P2, PT, R4, 0x1, PT ;  /* 0x000000010400780c */ /* 0x000fe20003f46270 */
[----:B-1----:R-:W-:-:S12]  /*14a0*/  @P1 BRA `(.L_x_16) ;  /* 0x0000000000081947 */ /* 0x002fd80003800000 */
[----:B------:R-:W1:Y:S02]  /*14b0*/  SYNCS.PHASECHK.TRANS64.TRYWAIT P1, [R3+URZ], R0 ;  /* 0x00000000030075a7 */ /* 0x000e64000802017f */
[----:B-1----:R-:W-:Y:S05]  /*14c0*/  @!P1 BRA `(.L_x_17) ;  /* 0x00000070005c9947 */ /* 0x002fea0003800000 */
.L_x_16:
[----:B------:R-:W-:Y:S05]  /*14d0*/  WARPSYNC.ALL ;  /* 0x0000000000007948 */ /* 0x000fea0003800000 */
[----:B------:R-:W-:Y:S01]  /*14e0*/  UIADD3 UR4, UR46, 0x10100, URZ ;  /* 0x000101002e047890 */ /* 0x000fe2000fffe03f */
[----:B------:R-:W-:Y:S01]  /*14f0*/  WARPGROUP.ARRIVE ;  /* 0x00000000000079c5 */ /* 0x000fe20000000000 */
[----:B------:R-:W-:Y:S02]  /*1500*/  ULEA UR10, UR41, UR45, 0xa ;  /* 0x0000002d290a7291 */ /* 0x000fe4000f8e503f */
[----:B------:R-:W-:Y:S01]  /*1510*/  USHF.R.U32.HI UR4, URZ, 0x4, UR4 ;  /* 0x000000043f047899 */ /* 0x000fe20008011604 */
[----:B------:R-:W-:Y:S01]  /*1520*/  UMOV UR5, 0x80000020 ;  /* 0x8000002000057882 */ /* 0x000fe20000000000 */
[----:B------:R-:W-:-:S02]  /*1530*/  UMOV UR7, 0x80000020 ;  /* 0x8000002000077882 */ /* 0x000fc40000000000 */
[----:B------:R-:W-:Y:S02]  /*1540*/  ULOP3.LUT UR4, UR4, 0x3fff, URZ, 0xc0, !UPT ;  /* 0x00003fff04047892 */ /* 0x000fe4000f8ec03f */
[----:B------:R-:W-:Y:S02]  /*1550*/  UIADD3 UR11, UR10, 0x200, URZ ;  /* 0x000002000a0b7890 */ /* 0x000fe4000fffe03f */
[----:B------:R-:W-:-:S03]  /*1560*/  ULOP3.LUT UR8, UR4, 0x10000, URZ, 0xfc, !UPT ;  /* 0x0001000004087892 */ /* 0x000fc6000f8efc3f */
[----:B------:R-:W-:Y:S01]  /*1570*/  UMOV UR4, UR10 ;  /* 0x0000000a00047c82 */ /* 0x000fe20008000000 */
[----:B------:R-:W-:-:S07]  /*1580*/  ULEA UR9, UR41, UR8, 0x8 ;  /* 0x0000000829097291 */ /* 0x000fce000f8e403f */
[----:B------:R-:W-:Y:S02]  /*1590*/  UMOV UR6, UR9 ;  /* 0x0000000900067c82 */ /* 0x000fe40008000000 */
[----:B------:R-:W-:Y:S01]  /*15a0*/  HGMMA.64x64x16.F32.BF16 R56, gdesc[UR4], RZ, !UPT, gsb0 ;  /* 0x00e00000043879f0 */ /* 0x000fe2000c0018ff */
[----:B------:R-:W-:Y:S01]  /*15b0*/  UMOV UR4, UR11 ;  /* 0x0000000b00047c82 */ /* 0x000fe20008000000 */
[----:B------:R-:W-:Y:S01]  /*15c0*/  UMOV UR5, 0x80000020 ;  /* 0x8000002000057882 */ /* 0x000fe20000000000 */
[----:B------:R-:W-:Y:S02]  /*15d0*/  WARPGROUP.DEPBAR.LE gsb0, 0x0 ;  /* 0x00008000000079c5 */ /* 0x000fe40000010000 */
[----:B------:R-:W-:-:S06]  /*15e0*/  WARPGROUP.ARRIVE ;  /* 0x00000000000079c5 */ /* 0x000fcc0000000000 */
[----:B------:R-:W-:Y:S01]  /*15f0*/  HGMMA.64x64x16.F32.BF16 R24, gdesc[UR4], RZ, !UPT, gsb0 ;  /* 0x00e00000041879f0 */ /* 0x000fe2000c0018ff */
[----:B------:R-:W-:Y:S02]  /*1600*/  UIADD3 UR4, UR10, 0x2, URZ ;  /* 0x000000020a047890 */ /* 0x000fe4000fffe03f */
[----:B------:R-:W-:Y:S01]  /*1610*/  UIADD3 UR6, UR9, 0x2, URZ ;  /* 0x0000000209067890 */ /* 0x000fe2000fffe03f */
[----:B------:R-:W-:Y:S01]  /*1620*/  UMOV UR5, 0x80000020 ;  /* 0x8000002000057882 */ /* 0x000fe20000000000 */
[----:B------:R-:W-:Y:S01]  /*1630*/  UMOV UR7, 0x80000020 ;  /* 0x8000002000077882 */ /* 0x000fe20000000000 */
[----:B------:R-:W-:Y:S01]  /*1640*/  UIADD3 UR10, UR10, 0x202, URZ ;  /* 0x000002020a0a7890 */ /* 0x000fe2000fffe03f */
[----:B------:R-:W-:Y:S02]  /*1650*/  WARPGROUP.DEPBAR.LE gsb0, 0x0 ;  /* 0x00008000000079c5 */ /* 0x000fe40000010000 */
[----:B------:R-:W-:-:S06]  /*1660*/  WARPGROUP.ARRIVE ;  /* 0x00000000000079c5 */ /* 0x000fcc0000000000 */
[----:B------:R-:W-:Y:S01]  /*1670*/  HGMMA.64x64x16.F32.BF16 R56, gdesc[UR4], R56, gsb0 ;  /* 0x00e00000043879f0 */ /* 0x000fe20008001838 */
[----:B------:R-:W-:Y:S01]  /*1680*/  UMOV UR4, UR10 ;  /* 0x0000000a00047c82 */ /* 0x000fe20008000000 */
[----:B------:R-:W-:Y:S01]  /*1690*/  UMOV UR5, 0x80000020 ;  /* 0x8000002000057882 */ /* 0x000fe20000000000 */
[----:B------:R-:W-:Y:S02]  /*16a0*/  WARPGROUP.DEPBAR.LE gsb0, 0x0 ;  /* 0x00008000000079c5 */ /* 0x000fe40000010000 */
[----:B------:R-:W-:-:S06]  /*16b0*/  WARPGROUP.ARRIVE ;  /* 0x00000000000079c5 */ /* 0x000fcc0000000000 */
[----:B------:R-:W-:Y:S03]  /*16c0*/  HGMMA.64x64x16.F32.BF16 R24, gdesc[UR4], R24, gsb0 ;  /* 0x00e00000041879f0 */ /* 0x000fe60008001818 */
[----:B------:R-:W-:Y:S02]  /*16d0*/  WARPGROUP.DEPBAR.LE gsb0, 0x0 ;  /* 0x00008000000079c5 */ /* 0x000fe40000010000 */
[----:B------:R-:W-:Y:S05]  /*16e0*/  @!P2 BRA `(.L_x_18) ;  /* 0x000000040014a947 */ /* 0x000fea0003800000 */
[----:B------:R-:W-:Y:S01]  /*16f0*/  UIADD3 UR4, UR41, 0x1, URZ ;  /* 0x0000000129047890 */ /* 0x000fe2000fffe03f */
[----:B01----:R-:W-:Y:S01]  /*1700*/  IMAD.U32 R0, RZ, RZ, UR44 ;  /* 0x0000002cff007e24 */ /* 0x003fe2000f8e00ff */
[----:B------:R-:W-:Y:S02]  /*1710*/  UMOV UR10, UR41 ;  /* 0x00000029000a7c82 */ /* 0x000fe40008000000 */
[----:B------:R-:W-:-:S04]  /*1720*/  UISETP.NE.AND UP0, UPT, UR4, 0x4, UPT ;  /* 0x000000040400788c */ /* 0x000fc8000bf05270 */
[----:B------:R-:W-:Y:S02]  /*1730*/  USEL UR5, URZ, 0x1, UP0 ;  /* 0x000000013f057887 */ /* 0x000fe40008000000 */
[----:B------:R-:W-:Y:S02]  /*1740*/  USEL UR9, UR4, URZ, UP0 ;  /* 0x0000003f04097287 */ /* 0x000fe40008000000 */
[----:B------:R-:W-:-:S06]  /*1750*/  ULOP3.LUT UR5, UR40, UR5, URZ, 0x3c, !UPT ;  /* 0x0000000528057292 */ /* 0x000fcc000f8e3c3f */
[----:B------:R-:W-:-:S07]  /*1760*/  IMAD.U32 R5, RZ, RZ, UR5 ;  /* 0x00000005ff057e24 */ /* 0x000fce000f8e00ff */
.L_x_25:
[----:B01----:R-:W-:Y:S05]  /*1770*/  @!P0 BRA `(.L_x_19) ;  /* 0x0000000000048947 */ /* 0x003fea0003800000 */
[----:B------:R-:W-:Y:S01]  /*1780*/  BPT.TRAP 0x1 ;  /* 0x000000040000795c */ /* 0x000fe20000300000 */
.L_x_19:
[----:B------:R-:W0:Y:S01]  /*1790*/  S2UR UR5, SR_CgaCtaId ;  /* 0x00000000000579c3 */ /* 0x000e220000008800 */
[----:B------:R-:W-:Y:S01]  /*17a0*/  UMOV UR4, 0x400 ;  /* 0x0000040000047882 */ /* 0x000fe20000000000 */
[----:B------:R-:W-:Y:S01]  /*17b0*/  SHF.L.U32 R3, R5, 0x1f, RZ ;  /* 0x0000001f05037819 */ /* 0x000fe200000006ff */
[----:B0-----:R-:W-:-:S04]  /*17c0*/  ULEA UR14, UR5, UR4, 0x18 ;  /* 0x00000004050e7291 */ /* 0x001fc8000f8ec03f */
[----:B------:R-:W-:-:S09]  /*17d0*/  ULEA UR4, UR9, UR14, 0x3 ;  /* 0x0000000e09047291 */ /* 0x000fd2000f8e183f */
[----:B------:R0:W1:Y:S01]  /*17e0*/  SYNCS.PHASECHK.TRANS64.TRYWAIT P1, [UR4], R3 ;  /* 0x00000003ff0075a7 */ /* 0x0000620008020144 */
[----:B------:R-:W-:Y:S05]  /*17f0*/  @!P0 BRA `(.L_x_20) ;  /* 0x0000000000048947 */ /* 0x000fea0003800000 */
[----:B------:R-:W-:Y:S01]  /*1800*/  BPT.TRAP 0x1 ;  /* 0x000000040000795c */ /* 0x000fe20000300000 */
.L_x_20:
[----:B-1----:R-:W-:Y:S05]  /*1810*/  @P1 BRA `(.L_x_21) ;  /* 0x0000000000081947 */ /* 0x002fea0003800000 */
[----:B------:R-:W1:Y:S02]  /*1820*/  SYNCS.PHASECHK.TRANS64.TRYWAIT P1, [UR4], R3 ;  /* 0x00000003ff0075a7 */ /* 0x000e640008020144 */
[----:B-1----:R-:W-:Y:S05]  /*1830*/  @!P1 BRA `(.L_x_22) ;  /* 0x0000006c00949947 */ /* 0x002fea0003800000 */
.L_x_21:
[----:B------:R-:W-:Y:S01]  /*1840*/  ULEA UR11, UR9, UR8, 0x8 ;  /* 0x00000008090b7291 */ /* 0x000fe2000f8e403f */
[----:B------:R-:W-:Y:S01]  /*1850*/  WARPGROUP.ARRIVE ;  /* 0x00000000000079c5 */ /* 0x000fe20000000000 */
[----:B------:R-:W-:Y:S01]  /*1860*/  ULEA UR12, UR9, UR45, 0xa ;  /* 0x0000002d090c7291 */ /* 0x000fe2000f8e503f */
[----:B------:R-:W-:Y:S01]  /*1870*/  UMOV UR7, 0x80000020 ;  /* 0x8000002000077882 */ /* 0x000fe20000000000 */
[----:B------:R-:W-:Y:S02]  /*1880*/  UMOV UR5, 0x80000020 ;  /* 0x8000002000057882 */ /* 0x000fe40000000000 */
[----:B------:R-:W-:Y:S01]  /*1890*/  UIADD3 UR13, UR12, 0x200, URZ ;  /* 0x000002000c0d7890 */ /* 0x000fe2000fffe03f */
[----:B------:R-:W-:Y:S02]  /*18a0*/  UMOV UR6, UR11 ;  /* 0x0000000b00067c82 */ /* 0x000fe40008000000 */
[----:B------:R-:W-:Y:S02]  /*18b0*/  UMOV UR4, UR12 ;  /* 0x0000000c00047c82 */ /* 0x000fe40008000000 */
[----:B------:R-:W-:Y:S01]  /*18c0*/  HGMMA.64x64x16.F32.BF16 R56, gdesc[UR4], R56, gsb0 ;  /* 0x00e00000043879f0 */ /* 0x000fe20008001838 */
[----:B------:R-:W-:Y:S01]  /*18d0*/  UMOV UR5, 0x80000020 ;  /* 0x8000002000057882 */ /* 0x000fe20000000000 */
[----:B------:R-:W-:Y:S01]  /*18e0*/  UMOV UR4, UR13 ;  /* 0x0000000d00047c82 */ /* 0x000fe20008000000 */
[----:B------:R-:W-:-:S02]  /*18f0*/  WARPGROUP.DEPBAR.LE gsb0, 0x0 ;  /* 0x00008000000079c5 */ /* 0x000fc40000010000 */
[----:B------:R-:W-:-:S06]  /*1900*/  WARPGROUP.ARRIVE ;  /* 0x00000000000079c5 */ /* 0x000fcc0000000000 */
[----:B------:R-:W-:Y:S01]  /*1910*/  HGMMA.64x64x16.F32.BF16 R24, gdesc[UR4], R24, gsb0 ;  /* 0x00e00000041879f0 */ /* 0x000fe20008001818 */
        /* <DEDUP_REMOVED lines=15> */
[----:B------:R-:W-:Y:S01]  /*1a10*/  BPT.TRAP 0x1 ;  /* 0x000000040000795c */ /* 0x000fe20000300000 */
.L_x_23:
[----:B------:R-:W-:Y:S01]  /*1a20*/  ULEA UR4, UR10, UR14, 0x3 ;  /* 0x0000000e0a047291 */ /* 0x000fe2000f8e183f */
[----:B------:R-:W-:-:S03]  /*1a30*/  ISETP.GT.U32.AND P1, PT, R18, 0x1, PT ;  /* 0x000000011200780c */ /* 0x000fc60003f24070 */
[----:B------:R-:W-:-:S04]  /*1a40*/  UIADD3 UR4, UR4, 0x20, URZ ;  /* 0x0000002004047890 */ /* 0x000fc8000fffe03f */
[----:B------:R-:W-:-:S09]  /*1a50*/  UPRMT UR4, URZ, 0x654, UR4 ;  /* 0x000006543f047896 */ /* 0x000fd20008000004 */
[----:B------:R-:W-:Y:S01]  /*1a60*/  SYNCS.ARRIVE.TRANS64.RED.A1T0 RZ, [UR4], RZ ;  /* 0x000000ffffff79a7 */ /* 0x000fe20008100404 */
[----:B------:R-:W-:Y:S05]  /*1a70*/  @P1 BRA `(.L_x_24) ;  /* 0x0000000000041947 */ /* 0x000fea0003800000 */
[----:B------:R-:W-:Y:S01]  /*1a80*/  BPT.TRAP 0x1 ;  /* 0x000000040000795c */ /* 0x000fe20000300000 */
.L_x_24:
[----:B------:R-:W-:Y:S01]  /*1a90*/  UIADD3 UR9, UR9, 0x1, URZ ;  /* 0x0000000109097890 */ /* 0x000fe2000fffe03f */
[C---:B------:R-:W-:Y:S01]  /*1aa0*/  ISETP.GT.AND P1, PT, R0.reuse, 0x1, PT ;  /* 0x000000010000780c */ /* 0x040fe20003f24270 */
[----:B------:R-:W-:Y:S01]  /*1ab0*/  UIADD3 UR10, UR10, 0x1, URZ ;  /* 0x000000010a0a7890 */ /* 0x000fe2000fffe03f */
[----:B------:R-:W-:Y:S01]  /*1ac0*/  VIADD R0, R0, 0xffffffff ;  /* 0xffffffff00007836 */ /* 0x000fe20000000000 */
[----:B------:R-:W-:Y:S02]  /*1ad0*/  UISETP.NE.AND UP0, UPT, UR9, 0x4, UPT ;  /* 0x000000040900788c */ /* 0x000fe4000bf05270 */
[----:B------:R-:W-:Y:S02]  /*1ae0*/  UISETP.NE.AND UP1, UPT, UR10, 0x4, UPT ;  /* 0x000000040a00788c */ /* 0x000fe4000bf25270 */
[----:B------:R-:W-:Y:S02]  /*1af0*/  USEL UR4, URZ, 0x1, UP0 ;  /* 0x000000013f047887 */ /* 0x000fe40008000000 */
[----:B------:R-:W-:-:S02]  /*1b00*/  USEL UR9, UR9, URZ, UP0 ;  /* 0x0000003f09097287 */ /* 0x000fc40008000000 */
[----:B------:R-:W-:Y:S02]  /*1b10*/  USEL UR10, UR10, URZ, UP1 ;  /* 0x0000003f0a0a7287 */ /* 0x000fe40008800000 */
[----:B------:R-:W-:Y:S01]  /*1b20*/  LOP3.LUT R5, R5, UR4, RZ, 0x3c, !PT ;  /* 0x0000000405057c12 */ /* 0x000fe2000f8e3cff */
[----:B------:R-:W-:Y:S09]  /*1b30*/  @P1 BRA `(.L_x_25) ;  /* 0xfffffffc000c1947 */ /* 0x000ff2000383ffff */
.L_x_18:
[----:B01----:R-:W0:Y:S02]  /*1b40*/  LDC R0, c[0x0][0x28c] ;  /* 0x0000a300ff007b82 */ /* 0x003e240000000800 */
[----:B0-----:R-:W-:-:S13]  /*1b50*/  ISETP.GE.AND P1, PT, R0, 0x1, PT ;  /* 0x000000010000780c */ /* 0x001fda0003f26270 */
[----:B------:R-:W-:Y:S05]  /*1b60*/  @!P1 BRA `(.L_x_26) ;  /* 0x0000000000389947 */ /* 0x000fea0003800000 */
[----:B------:R-:W-:Y:S05]  /*1b70*/  @!P0 BRA `(.L_x_27) ;  /* 0x0000000000048947 */ /* 0x000fea0003800000 */
[----:B------:R-:W-:Y:S01]  /*1b80*/  BPT.TRAP 0x1 ;  /* 0x000000040000795c */ /* 0x000fe20000300000 */
.L_x_27:
[----:B------:R-:W0:Y:S01]  /*1b90*/  S2UR UR6, SR_CgaCtaId ;  /* 0x00000000000679c3 */ /* 0x000e220000008800 */
[----:B------:R-:W-:Y:S01]  /*1ba0*/  UIADD3 UR4, UR44, UR41, URZ ;  /* 0x000000292c047290 */ /* 0x000fe2000fffe03f */
[----:B------:R-:W-:Y:S01]  /*1bb0*/  ISETP.GT.U32.AND P0, PT, R18, 0x1, PT ;  /* 0x000000011200780c */ /* 0x000fe20003f04070 */
[----:B------:R-:W-:Y:S02]  /*1bc0*/  UMOV UR5, 0x400 ;  /* 0x0000040000057882 */ /* 0x000fe40000000000 */
[----:B------:R-:W-:-:S04]  /*1bd0*/  USHF.L.U32 UR4, UR4, 0x3, URZ ;  /* 0x0000000304047899 */ /* 0x000fc8000800063f */
[----:B------:R-:W-:Y:S02]  /*1be0*/  ULOP3.LUT UR4, UR4, 0x18, URZ, 0xc0, !UPT ;  /* 0x0000001804047892 */ /* 0x000fe4000f8ec03f */
[----:B0-----:R-:W-:-:S04]  /*1bf0*/  ULEA UR5, UR6, UR5, 0x18 ;  /* 0x0000000506057291 */ /* 0x001fc8000f8ec03f */
[----:B------:R-:W-:-:S04]  /*1c00*/  UIADD3 UR4, UR5, 0x20, UR4 ;  /* 0x0000002005047890 */ /* 0x000fc8000fffe004 */
[----:B------:R-:W-:-:S09]  /*1c10*/  UPRMT UR4, URZ, 0x654, UR4 ;  /* 0x000006543f047896 */ /* 0x000fd20008000004 */
[----:B------:R-:W-:Y:S01]  /*1c20*/  SYNCS.ARRIVE.TRANS64.RED.A1T0 RZ, [UR4], RZ ;  /* 0x000000ffffff79a7 */ /* 0x000fe20008100404 */
[----:B------:R-:W-:Y:S05]  /*1c30*/  @P0 BRA `(.L_x_26) ;  /* 0x0000000000040947 */ /* 0x000fea0003800000 */
[----:B------:R-:W-:Y:S01]  /*1c40*/  BPT.TRAP 0x1 ;  /* 0x000000040000795c */ /* 0x000fe20000300000 */
.L_x_26:
[----:B------:R-:W-:Y:S01]  /*1c50*/  UIADD3 UR41, UR43, UR41, URZ ;  /* 0x000000292b297290 */ /* 0x000fe2000fffe03f */
[----:B------:R-:W-:Y:S01]  /*1c60*/  IMAD.SHL.U32 R3, R100, 0x40, RZ ;  /* 0x0000004064037824 */ /* 0x000fe200078e00ff */
[----:B------:R-:W-:Y:S01]  /*1c70*/  ULDC UR10, c[0x0][0x288] ;  /* 0x0000a200000a7ab9 */ /* 0x000fe20000000800 */
[----:B------:R-:W-:Y:S01]  /*1c80*/  SHF.R.S32.HI R11, RZ, 0x1f, R19 ;  /* 0x0000001fff0b7819 */ /* 0x000fe20000011413 */
[----:B------:R-:W-:Y:S01]  /*1c90*/  USHF.R.U32.HI UR4, URZ, 0x2, UR41 ;  /* 0x000000023f047899 */ /* 0x000fe20008011629 */
[----:B------:R-:W-:Y:S01]  /*1ca0*/  IMAD.SHL.U32 R6, R107, 0x100, RZ ;  /* 0x000001006b067824 */ /* 0x000fe200078e00ff */
[C---:B------:R-:W-:Y:S01]  /*1cb0*/  LOP3.LUT R8, R3.reuse, 0x6, R96, 0xf8, !PT ;  /* 0x0000000603087812 */ /* 0x040fe200078ef860 */
[----:B------:R-:W-:Y:S01]  /*1cc0*/  ULDC.64 UR6, c[0x0][0x5d0] ;  /* 0x0001740000067ab9 */ /* 0x000fe20000000a00 */
[----:B------:R-:W-:Y:S01]  /*1cd0*/  ULOP3.LUT UR4, UR4, 0x1, URZ, 0xc0, !UPT ;  /* 0x0000000104047892 */ /* 0x000fe2000f8ec03f */
[----:B------:R-:W-:Y:S01]  /*1ce0*/  ISETP.GE.AND P0, PT, R3, UR10, PT ;  /* 0x0000000a03007c0c */ /* 0x000fe2000bf06270 */
[----:B------:R-:W-:Y:S01]  /*1cf0*/  ULDC UR11, c[0x0][0x284] ;  /* 0x0000a100000b7ab9 */ /* 0x000fe20000000800 */
[----:B------:R-:W-:Y:S01]  /*1d00*/  SHF.R.S32.HI R9, RZ, 0x1f, R8 ;  /* 0x0000001fff097819 */ /* 0x000fe20000011408 */
[----:B------:R-:W-:Y:S01]  /*1d10*/  IMAD R0, R11, UR6, RZ ;  /* 0x000000060b007c24 */ /* 0x000fe2000f8e02ff */
[----:B------:R-:W-:Y:S01]  /*1d20*/  UISETP.GT.U32.AND UP1, UPT, UR41, 0x3, UPT ;  /* 0x000000032900788c */ /* 0x000fe2000bf24070 */
[----:B------:R-:W-:Y:S01]  /*1d30*/  ISETP.GE.OR P0, PT, R6, UR11, P0 ;  /* 0x0000000b06007c0c */ /* 0x000fe20008706670 */
[----:B------:R-:W-:Y:S01]  /*1d40*/  UISETP.NE.U32.AND UP0, UPT, UR4, 0x1, UPT ;  /* 0x000000010400788c */ /* 0x000fe2000bf05070 */
[C---:B------:R-:W-:Y:S01]  /*1d50*/  IMAD R7, R19.reuse, UR7, R0 ;  /* 0x0000000713077c24 */ /* 0x040fe2000f8e0200 */
[----:B------:R-:W-:Y:S01]  /*1d60*/  UISETP.LT.U32.AND UP1, UPT, UR43, 0x4, UP1 ;  /* 0x000000042b00788c */ /* 0x000fe20008f21070 */
[----:B------:R-:W-:Y:S01]  /*1d70*/  IMAD.WIDE.U32 R4, R19, UR6, R8 ;  /* 0x0000000613047c25 */ /* 0x000fe2000f8e0008 */
[----:B------:R-:W-:Y:S01]  /*1d80*/  UISETP.GT.U32.AND UP0, UPT, UR43, 0x3, !UP0 ;  /* 0x000000032b00788c */ /* 0x000fe2000c704070 */
[----:B------:R-:W-:-:S02]  /*1d90*/  ULDC.64 UR8, c[0x0][0x5c8] ;  /* 0x0001720000087ab9 */ /* 0x000fc40000000a00 */
[----:B------:R-:W-:Y:S01]  /*1da0*/  IMAD.WIDE R106, R107, 0x100, R22 ;  /* 0x000001006b6a7825 */ /* 0x000fe200078e0216 */
[----:B------:R-:W-:Y:S02]  /*1db0*/  USEL UR5, URZ, 0x1, !UP1 ;  /* 0x000000013f057887 */ /* 0x000fe4000c800000 */
[----:B------:R-:W-:Y:S01]  /*1dc0*/  USEL UR4, URZ, 0x1, !UP0 ;  /* 0x000000013f047887 */ /* 0x000fe2000c000000 */
[----:B------:R-:W-:Y:S01]  /*1dd0*/  IMAD.IADD R5, R5, 0x1, R7 ;  /* 0x0000000105057824 */ /* 0x000fe200078e0207 */
[----:B------:R-:W-:Y:S01]  /*1de0*/  ULOP3.LUT UR41, UR41, 0x3, URZ, 0xc0, !UPT ;  /* 0x0000000329297892 */ /* 0x000fe2000f8ec03f */
[----:B------:R-:W-:Y:S01]  /*1df0*/  IMAD R7, R107, UR8, RZ ;  /* 0x000000086b077c24 */ /* 0x000fe2000f8e02ff */
[----:B------:R-:W-:Y:S01]  /*1e00*/  ULOP3.LUT UR40, UR4, UR40, UR5, 0x96, !UPT ;  /* 0x0000002804287292 */ /* 0x000fe2000f8e9605 */
[----:B------:R-:W-:-:S04]  /*1e10*/  IMAD.WIDE.U32 R110, R106, UR8, R4 ;  /* 0x000000086a6e7c25 */ /* 0x000fc8000f8e0004 */
[----:B------:R-:W-:Y:S02]  /*1e20*/  IMAD R7, R106, UR9, R7 ;  /* 0x000000096a077c24 */ /* 0x000fe4000f8e0207 */
[----:B------:R-:W-:Y:S01]  /*1e30*/  IMAD.MOV.U32 R0, RZ, RZ, -0x1 ;  /* 0xffffffffff007424 */ /* 0x000fe200078e00ff */
[----:B------:R-:W-:Y:S06]  /*1e40*/  @P0 BRA `(.L_x_28) ;  /* 0x0000004c00000947 */ /* 0x000fec0003800000 */
[----:B-----5:R-:W-:Y:S01]  /*1e50*/  FSETP.NEU.AND P1, PT, R89, RZ, PT ;  /* 0x000000ff5900720b */ /* 0x020fe20003f2d000 */
[----:B------:R-:W-:Y:S01]  /*1e60*/  IMAD.IADD R4, R90, 0x1, -R3 ;  /* 0x000000015a047824 */ /* 0x000fe200078e0a03 */
[----:B------:R-:W-:Y:S01]  /*1e70*/  BSSY B0, `(.L_x_28) ;  /* 0x00004bd000007945 */ /* 0x000fe20003800000 */
[----:B------:R-:W-:Y:S02]  /*1e80*/  IMAD.IADD R3, R99, 0x1, -R6 ;  /* 0x0000000163037824 */ /* 0x000fe400078e0a06 */
[----:B------:R-:W-:Y:S01]  /*1e90*/  IMAD.IADD R103, R111, 0x1, R7 ;  /* 0x000000016f677824 */ /* 0x000fe200078e0207 */
[----:B------:R-:W-:-:S04]  /*1ea0*/  ISETP.GT.AND P6, PT, R4, RZ, PT ;  /* 0x000000ff0400720c */ /* 0x000fc80003fc4270 */
[----:B------:R-:W-:-:S03]  /*1eb0*/  ISETP.GT.AND P0, PT, R3, RZ, P6 ;  /* 0x000000ff0300720c */ /* 0x000fc60003704270 */
[----:B------:R-:W-:Y:S10]  /*1ec0*/  @!P1 BRA `(.L_x_29) ;  /* 0x0000003400709947 */ /* 0x000ff40003800000 */
[----:B------:R-:W0:Y:S01]  /*1ed0*/  LDC.64 R14, c[0x0][0x5b8] ;  /* 0x00016e00ff0e7b82 */ /* 0x000e220000000a00 */
[----:B------:R-:W-:-:S07]  /*1ee0*/  ULDC.64 UR4, c[0x0][0x5c0] ;  /* 0x0001700000047ab9 */ /* 0x000fce0000000a00 */
[----:B------:R-:W1:Y:S08]  /*1ef0*/  LDC.64 R104, c[0x0][0x5b0] ;  /* 0x00016c00ff687b82 */ /* 0x000e700000000a00 */
[----:B------:R-:W2:Y:S01]  /*1f00*/  LDC.64 R12, c[0x0][0x5a8] ;  /* 0x00016a00ff0c7b82 */ /* 0x000ea20000000a00 */
[-C--:B0-----:R-:W-:Y:S02]  /*1f10*/  IMAD R6, R11, R14.reuse, RZ ;  /* 0x0000000e0b067224 */ /* 0x081fe400078e02ff */
[----:B------:R-:W-:-:S04]  /*1f20*/  IMAD.WIDE.U32 R20, R19, R14, R8 ;  /* 0x0000000e13147225 */ /* 0x000fc800078e0008 */
[----:B------:R-:W-:Y:S02]  /*1f30*/  IMAD R113, R19, R15, R6 ;  /* 0x0000000f13717224 */ /* 0x000fe400078e0206 */
[-C--:B-1----:R-:W-:Y:S02]  /*1f40*/  IMAD R5, R107, R104.reuse, RZ ;  /* 0x000000686b057224 */ /* 0x082fe400078e02ff */
[----:B------:R-:W-:Y:S02]  /*1f50*/  IMAD.IADD R101, R21, 0x1, R113 ;  /* 0x0000000115657824 */ /* 0x000fe400078e0271 */
[----:B------:R-:W-:Y:S02]  /*1f60*/  IMAD.MOV.U32 R100, RZ, RZ, R20 ;  /* 0x000000ffff647224 */ /* 0x000fe400078e0014 */
[C---:B------:R-:W-:Y:S02]  /*1f70*/  IMAD R117, R106.reuse, R105, R5 ;  /* 0x000000696a757224 */ /* 0x040fe400078e0205 */
[----:B------:R-:W-:-:S04]  /*1f80*/  IMAD.WIDE.U32 R6, R106, R104, R100 ;  /* 0x000000686a067225 */ /* 0x000fc800078e0064 */
[----:B------:R-:W-:Y:S01]  /*1f90*/  IMAD.IADD R5, R7, 0x1, R117 ;  /* 0x0000000107057824 */ /* 0x000fe200078e0275 */
[----:B--2---:R-:W-:-:S04]  /*1fa0*/  LEA R10, P1, R6, R12, 0x1 ;  /* 0x0000000c060a7211 */ /* 0x004fc800078208ff */
[----:B------:R-:W-:-:S05]  /*1fb0*/  LEA.HI.X R11, R6, R13, R5, 0x1, P1 ;  /* 0x0000000d060b7211 */ /* 0x000fca00008f0c05 */
[----:B------:R-:W2:Y:S01]  /*1fc0*/  @P0 LDG.E.LTC128B.U16 R5, desc[UR38][R10.64] ;  /* 0x000000260a050981 */ /* 0x000ea2000c1e1520 */
[----:B------:R-:W-:Y:S01]  /*1fd0*/  ISETP.GT.AND P4, PT, R4, 0x1, PT ;  /* 0x000000010400780c */ /* 0x000fe20003f84270 */
[----:B------:R-:W-:Y:S01]  /*1fe0*/  IMAD.WIDE.U32 R6, R106, R104, R8 ;  /* 0x000000686a067225 */ /* 0x000fe200078e0008 */
[----:B------:R-:W-:Y:S01]  /*1ff0*/  BSSY B1, `(.L_x_30) ;  /* 0x0000013000017945 */ /* 0x000fe20003800000 */
[----:B------:R-:W-:Y:S02]  /*2000*/  SHF.L.U64.HI R111, R104, 0x3, R105 ;  /* 0x00000003686f7819 */ /* 0x000fe40000010269 */
[----:B------:R-:W-:Y:S01]  /*2010*/  IMAD.IADD R7, R117, 0x1, R7 ;  /* 0x0000000175077824 */ /* 0x000fe200078e0207 */
[----:B------:R-:W-:Y:S01]  /*2020*/  P2R R116, PR, RZ, 0x10 ;  /* 0x00000010ff747803 */ /* 0x000fe20000000000 */
[----:B------:R-:W-:-:S04]  /*2030*/  IMAD.WIDE.U32 R108, R19, R14, R6 ;  /* 0x0000000e136c7225 */ /* 0x000fc800078e0006 */
[----:B------:R-:W-:Y:S01]  /*2040*/  IMAD.IADD R7, R113, 0x1, R109 ;  /* 0x0000000171077824 */ /* 0x000fe200078e026d */
[----:B------:R-:W-:-:S04]  /*2050*/  LEA R6, P2, R108, R12, 0x1 ;  /* 0x0000000c6c067211 */ /* 0x000fc800078408ff */
[----:B------:R-:W-:Y:S01]  /*2060*/  LEA.HI.X R7, R108, R13, R7, 0x1, P2 ;  /* 0x0000000d6c077211 */ /* 0x000fe200010f0c07 */
[----:B--2---:R-:W-:-:S04]  /*2070*/  IMAD.U32 R102, R5, 0x10000, RZ ;  /* 0x0001000005667824 */ /* 0x004fc800078e00ff */
[----:B------:R-:W-:Y:S01]  /*2080*/  FMUL R15, R102, R89 ;  /* 0x00000059660f7220 */ /* 0x000fe20000400000 */
[----:B------:R-:W-:-:S03]  /*2090*/  LEA R102, P1, R110, UR4, 0x1 ;  /* 0x000000046e667c11 */ /* 0x000fc6000f8208ff */
[----:B------:R-:W-:Y:S01]  /*20a0*/  FFMA R15, R56, R88, R15 ;  /* 0x00000058380f7223 */ /* 0x000fe2000000000f */
[----:B------:R-:W-:Y:S01]  /*20b0*/  LEA.HI.X R103, R110, UR5, R103, 0x1, P1 ;  /* 0x000000056e677c11 */ /* 0x000fe200088f0c67 */
[----:B------:R-:W-:Y:S01]  /*20c0*/  IMAD.SHL.U32 R110, R104, 0x8, RZ ;  /* 0x00000008686e7824 */ /* 0x000fe200078e00ff */
[----:B------:R-:W-:Y:S02]  /*20d0*/  ISETP.GT.AND P1, PT, R3, RZ, P4 ;  /* 0x000000ff0300720c */ /* 0x000fe40002724270 */
[----:B------:R-:W-:-:S05]  /*20e0*/  F2FP.BF16.F32.PACK_AB R15, RZ, R15 ;  /* 0x0000000fff0f723e */ /* 0x000fca00000010ff */
[----:B------:R0:W-:Y:S06]  /*20f0*/  @P0 STG.E.U16 desc[UR38][R102.64], R15 ;  /* 0x0000000f66000986 */ /* 0x0001ec000c101526 */
[----:B------:R-:W-:Y:S05]  /*2100*/  @!P1 BRA `(.L_x_31) ;  /* 0x0000000000049947 */ /* 0x000fea0003800000 */
[----:B------:R1:W5:Y:S02]  /*2110*/  LDG.E.LTC128B.U16 R5, desc[UR38][R6.64+0x2] ;  /* 0x0000022606057981 */ /* 0x000364000c1e1520 */
.L_x_31:
[----:B------:R-:W-:Y:S05]  /*2120*/  BSYNC B1 ;  /* 0x0000000000017941 */ /* 0x000fea0003800000 */
.L_x_30:
[----:B-----5:R-:W-:Y:S01]  /*2130*/  IMAD.U32 R10, R5, 0x10000, RZ ;  /* 0x00010000050a7824 */ /* 0x020fe200078e00ff */
[----:B------:R-:W-:Y:S01]  /*2140*/  ISETP.GT.AND P0, PT, R3, 0x8, P6 ;  /* 0x000000080300780c */ /* 0x000fe20003704270 */
[----:B------:R-:W-:Y:S01]  /*2150*/  IMAD.WIDE.U32 R114, R106, R104, R110 ;  /* 0x000000686a727225 */ /* 0x000fe200078e006e */
[----:B0-----:R-:W-:-:S03]  /*2160*/  PRMT R15, R5, 0x7610, R15 ;  /* 0x00007610050f7816 */ /* 0x001fc6000000000f */
[----:B------:R-:W-:Y:S01]  /*2170*/  FMUL R10, R10, R89 ;  /* 0x000000590a0a7220 */ /* 0x000fe20000400000 */
[----:B------:R-:W-:Y:S01]  /*2180*/  IMAD.IADD R117, R117, 0x1, R115 ;  /* 0x0000000175757824 */ /* 0x000fe200078e0273 */
[----:B------:R-:W-:Y:S02]  /*2190*/  IADD3 R11, P2, R20, R114, RZ ;  /* 0x00000072140b7210 */ /* 0x000fe40007f5e0ff */
[----:B------:R-:W-:-:S03]  /*21a0*/  FFMA R57, R57, R88, R10 ;  /* 0x0000005839397223 */ /* 0x000fc6000000000a */
[----:B------:R-:W-:Y:S01]  /*21b0*/  IMAD.X R56, R117, 0x1, R101, P2 ;  /* 0x0000000175387824 */ /* 0x000fe200010e0665 */
[C---:B------:R-:W-:Y:S02]  /*21c0*/  LEA R10, P2, R11.reuse, R12, 0x1 ;  /* 0x0000000c0b0a7211 */ /* 0x040fe400078408ff */
[----:B------:R-:W-:Y:S02]  /*21d0*/  F2FP.BF16.F32.PACK_AB R57, RZ, R57 ;  /* 0x00000039ff39723e */ /* 0x000fe400000010ff */
[----:B------:R-:W-:Y:S01]  /*21e0*/  LEA.HI.X R11, R11, R13, R56, 0x1, P2 ;  /* 0x0000000d0b0b7211 */ /* 0x000fe200010f0c38 */
[----:B------:R-:W-:Y:S01]  /*21f0*/  @P1 IMAD.MOV.U32 R56, RZ, RZ, R102 ;  /* 0x000000ffff381224 */ /* 0x000fe200078e0066 */
[----:B------:R-:W-:Y:S01]  /*2200*/  PRMT R109, R57, 0x7610, R109 ;  /* 0x00007610396d7816 */ /* 0x000fe2000000006d */
[----:B------:R-:W-:-:S05]  /*2210*/  @P1 IMAD.MOV.U32 R57, RZ, RZ, R103 ;  /* 0x000000ffff391224 */ /* 0x000fca00078e0067 */
[----:B------:R0:W-:Y:S04]  /*2220*/  @P1 STG.E.U16 desc[UR38][R56.64+0x2], R109 ;  /* 0x0000026d38001986 */ /* 0x0001e8000c101526 */
[----:B------:R-:W2:Y:S01]  /*2230*/  @P0 LDG.E.LTC128B.U16 R15, desc[UR38][R10.64] ;  /* 0x000000260a0f0981 */ /* 0x000ea2000c1e1520 */
[----:B------:R-:W-:Y:S01]  /*2240*/  IADD3 R114, P1, R8, R114, RZ ;  /* 0x0000007208727210 */ /* 0x000fe20007f3e0ff */
[----:B------:R-:W-:Y:S01]  /*2250*/  BSSY B1, `(.L_x_32) ;  /* 0x0000012000017945 */ /* 0x000fe20003800000 */
[----:B------:R-:W-:-:S03]  /*2260*/  SHF.L.U64.HI R119, R94, 0x1, R93 ;  /* 0x000000015e777819 */ /* 0x000fc6000001025d */
[----:B------:R-:W-:Y:S01]  /*2270*/  IMAD.X R115, R9, 0x1, R117, P1 ;  /* 0x0000000109737824 */ /* 0x000fe200008e0675 */
[----:B------:R-:W-:Y:S01]  /*2280*/  ISETP.GT.AND P1, PT, R3, 0x8, P4 ;  /* 0x000000080300780c */ /* 0x000fe20002724270 */
[----:B------:R-:W-:Y:S02]  /*2290*/  IMAD.SHL.U32 R117, R94, 0x2, RZ ;  /* 0x000000025e757824 */ /* 0x000fe400078e00ff */
[----:B------:R-:W-:-:S04]  /*22a0*/  IMAD.WIDE.U32 R114, R19, R14, R114 ;  /* 0x0000000e13727225 */ /* 0x000fc800078e0072 */
[----:B0-----:R-:W-:Y:S01]  /*22b0*/  IMAD.IADD R57, R113, 0x1, R115 ;  /* 0x0000000171397824 */ /* 0x001fe200078e0273 */
[----:B------:R-:W-:-:S04]  /*22c0*/  LEA R56, P3, R114, R12, 0x1 ;  /* 0x0000000c72387211 */ /* 0x000fc800078608ff */
[----:B------:R-:W-:Y:S01]  /*22d0*/  LEA.HI.X R57, R114, R13, R57, 0x1, P3 ;  /* 0x0000000d72397211 */ /* 0x000fe200018f0c39 */
[----:B--2---:R-:W-:-:S04]  /*22e0*/  IMAD.U32 R108, R15, 0x10000, RZ ;  /* 0x000100000f6c7824 */ /* 0x004fc800078e00ff */
[----:B------:R-:W-:Y:S01]  /*22f0*/  FMUL R5, R108, R89 ;  /* 0x000000596c057220 */ /* 0x000fe20000400000 */
[----:B------:R-:W-:-:S03]  /*2300*/  IADD3 R108, P2, R117, R102, RZ ;  /* 0x00000066756c7210 */ /* 0x000fc60007f5e0ff */
[----:B------:R-:W-:Y:S02]  /*2310*/  FFMA R5, R58, R88, R5 ;  /* 0x000000583a057223 */ /* 0x000fe40000000005 */
[----:B------:R-:W-:-:S03]  /*2320*/  IMAD.X R109, R119, 0x1, R103, P2 ;  /* 0x00000001776d7824 */ /* 0x000fc600010e0667 */
[----:B------:R-:W-:-:S05]  /*2330*/  F2FP.BF16.F32.PACK_AB R5, RZ, R5 ;  /* 0x00000005ff05723e */ /* 0x000fca00000010ff */
[----:B------:R0:W-:Y:S01]  /*2340*/  @P0 STG.E.U16 desc[UR38][R108.64], R5 ;  /* 0x000000056c000986 */ /* 0x0001e2000c101526 */
[----:B------:R-:W-:Y:S05]  /*2350*/  @!P1 BRA `(.L_x_33) ;  /* 0x0000000000049947 */ /* 0x000fea0003800000 */
[----:B------:R2:W5:Y:S02]  /*2360*/  LDG.E.LTC128B.U16 R15, desc[UR38][R56.64+0x2] ;  /* 0x00000226380f7981 */ /* 0x000564000c1e1520 */
.L_x_33:
[----:B------:R-:W-:Y:S05]  /*2370*/  BSYNC B1 ;  /* 0x0000000000017941 */ /* 0x000fea0003800000 */
.L_x_32:
[----:B-----5:R-:W-:Y:S01]  /*2380*/  IMAD.U32 R10, R15, 0x10000, RZ ;  /* 0x000100000f0a7824 */ /* 0x020fe200078e00ff */
[----:B------:R-:W-:Y:S01]  /*2390*/  ISETP.GT.AND P4, PT, R4, 0x8, PT ;  /* 0x000000080400780c */ /* 0x000fe20003f84270 */
[----:B------:R-:W-:Y:S01]  /*23a0*/  IMAD.MOV.U32 R58, RZ, RZ, R108 ;  /* 0x000000ffff3a7224 */ /* 0x000fe200078e006c */
[----:B------:R-:W-:Y:S01]  /*23b0*/  BSSY B1, `(.L_x_34) ;  /* 0x000000b000017945 */ /* 0x000fe20003800000 */
[----:B------:R-:W-:Y:S01]  /*23c0*/  FMUL R10, R10, R89 ;  /* 0x000000590a0a7220 */ /* 0x000fe20000400000 */
[----:B------:R-:W-:Y:S02]  /*23d0*/  ISETP.GT.AND P0, PT, R3, RZ, P4 ;  /* 0x000000ff0300720c */ /* 0x000fe40002704270 */
[----:B------:R-:W-:Y:S01]  /*23e0*/  P2R R115, PR, RZ, 0x10 ;  /* 0x00000010ff737803 */ /* 0x000fe20000000000 */
[----:B------:R-:W-:Y:S01]  /*23f0*/  FFMA R10, R59, R88, R10 ;  /* 0x000000583b0a7223 */ /* 0x000fe2000000000a */
[----:B------:R-:W-:Y:S01]  /*2400*/  IMAD.MOV.U32 R59, RZ, RZ, R109 ;  /* 0x000000ffff3b7224 */ /* 0x000fe200078e006d */
[----:B------:R-:W-:-:S03]  /*2410*/  PRMT R114, R15, 0x7610, R114 ;  /* 0x000076100f727816 */ /* 0x000fc60000000072 */
[----:B------:R-:W-:-:S05]  /*2420*/  F2FP.BF16.F32.PACK_AB R10, RZ, R10 ;  /* 0x0000000aff0a723e */ /* 0x000fca00000010ff */
[----:B------:R3:W-:Y:S01]  /*2430*/  @P1 STG.E.U16 desc[UR38][R58.64+0x2], R10 ;  /* 0x0000020a3a001986 */ /* 0x0007e2000c101526 */
[----:B------:R-:W-:Y:S05]  /*2440*/  @!P0 BRA `(.L_x_35) ;  /* 0x0000000000048947 */ /* 0x000fea0003800000 */
[----:B------:R4:W5:Y:S02]  /*2450*/  LDG.E.LTC128B.U16 R114, desc[UR38][R6.64+0x10] ;  /* 0x0000102606727981 */ /* 0x000964000c1e1520 */
.L_x_35:
[----:B------:R-:W-:Y:S05]  /*2460*/  BSYNC B1 ;  /* 0x0000000000017941 */ /* 0x000fea0003800000 */
.L_x_34:
[----:B---3-5:R-:W-:Y:S01]  /*2470*/  IMAD.U32 R10, R114, 0x10000, RZ ;  /* 0x00010000720a7824 */ /* 0x028fe200078e00ff */
[C---:B0-----:R-:W-:Y:S01]  /*2480*/  SHF.L.U64.HI R5, R95.reuse, 0x1, R92 ;  /* 0x000000015f057819 */ /* 0x041fe2000001025c */
[----:B------:R-:W-:Y:S01]  /*2490*/  IMAD.SHL.U32 R15, R95, 0x2, RZ ;  /* 0x000000025f0f7824 */ /* 0x000fe200078e00ff */
[----:B------:R-:W-:Y:S01]  /*24a0*/  ISETP.GT.AND P3, PT, R4, 0x9, PT ;  /* 0x000000090400780c */ /* 0x000fe20003f64270 */
[----:B------:R-:W-:Y:S01]  /*24b0*/  FMUL R11, R10, R89 ;  /* 0x000000590a0b7220 */ /* 0x000fe20000400000 */
[----:B------:R-:W-:Y:S02]  /*24c0*/  BSSY B1, `(.L_x_36) ;  /* 0x000000a000017945 */ /* 0x000fe40003800000 */
[----:B------:R-:W-:Y:S01]  /*24d0*/  IADD3 R10, P1, P2, R15, R102, R117 ;  /* 0x000000660f0a7210 */ /* 0x000fe20007a3e075 */
[----:B------:R-:W-:Y:S01]  /*24e0*/  FFMA R60, R60, R88, R11 ;  /* 0x000000583c3c7223 */ /* 0x000fe2000000000b */
[----:B------:R-:W-:Y:S02]  /*24f0*/  P2R R117, PR, RZ, 0x8 ;  /* 0x00000008ff757803 */ /* 0x000fe40000000000 */
[----:B------:R-:W-:-:S02]  /*2500*/  IADD3.X R11, R5, R103, R119, P1, P2 ;  /* 0x00000067050b7210 */ /* 0x000fc40000fe4477 */
[----:B------:R-:W-:Y:S02]  /*2510*/  F2FP.BF16.F32.PACK_AB R60, RZ, R60 ;  /* 0x0000003cff3c723e */ /* 0x000fe400000010ff */
[----:B------:R-:W-:-:S03]  /*2520*/  ISETP.GT.AND P1, PT, R3, RZ, P3 ;  /* 0x000000ff0300720c */ /* 0x000fc60001f24270 */
[----:B------:R0:W-:Y:S10]  /*2530*/  @P0 STG.E.U16 desc[UR38][R102.64+0x10], R60 ;  /* 0x0000103c66000986 */ /* 0x0001f4000c101526 */
[----:B------:R-:W-:Y:S05]  /*2540*/  @!P1 BRA `(.L_x_37) ;  /* 0x0000000000049947 */ /* 0x000fea0003800000 */
[----:B------:R3:W5:Y:S02]  /*2550*/  LDG.E.LTC128B.U16 R114, desc[UR38][R6.64+0x12] ;  /* 0x0000122606727981 */ /* 0x000764000c1e1520 */
.L_x_37:
[----:B------:R-:W-:Y:S05]  /*2560*/  BSYNC B1 ;  /* 0x0000000000017941 */ /* 0x000fea0003800000 */
.L_x_36:
[----:B0----5:R-:W-:Y:S01]  /*2570*/  IMAD.U32 R60, R114, 0x10000, RZ ;  /* 0x00010000723c7824 */ /* 0x021fe200078e00ff */
[----:B------:R-:W-:Y:S01]  /*2580*/  ISETP.GT.AND P0, PT, R3, 0x8, P4 ;  /* 0x000000080300780c */ /* 0x000fe20002704270 */
[----:B------:R-:W-:Y:S02]  /*2590*/  BSSY B1, `(.L_x_38) ;  /* 0x000000a000017945 */ /* 0x000fe40003800000 */
[----:B------:R-:W-:-:S04]  /*25a0*/  FMUL R60, R60, R89 ;  /* 0x000000593c3c7220 */ /* 0x000fc80000400000 */
[----:B------:R-:W-:Y:S01]  /*25b0*/  FFMA R60, R61, R88, R60 ;  /* 0x000000583d3c7223 */ /* 0x000fe2000000003c */
[----:B------:R-:W-:-:S04]  /*25c0*/  @P1 IMAD.MOV.U32 R61, RZ, RZ, R103 ;  /* 0x000000ffff3d1224 */ /* 0x000fc800078e0067 */
[----:B------:R-:W-:-:S04]  /*25d0*/  F2FP.BF16.F32.PACK_AB R60, RZ, R60 ;  /* 0x0000003cff3c723e */ /* 0x000fc800000010ff */
[----:B------:R-:W-:Y:S01]  /*25e0*/  PRMT R118, R60, 0x7610, R118 ;  /* 0x000076103c767816 */ /* 0x000fe20000000076 */
[----:B------:R-:W-:-:S05]  /*25f0*/  @P1 IMAD.MOV.U32 R60, RZ, RZ, R102 ;  /* 0x000000ffff3c1224 */ /* 0x000fca00078e0066 */
[----:B------:R0:W-:Y:S01]  /*2600*/  @P1 STG.E.U16 desc[UR38][R60.64+0x12], R118 ;  /* 0x000012763c001986 */ /* 0x0001e2000c101526 */
[----:B------:R-:W-:Y:S05]  /*2610*/  @!P0 BRA `(.L_x_39) ;  /* 0x0000000000048947 */ /* 0x000fea0003800000 */
[----:B------:R0:W5:Y:S02]  /*2620*/  LDG.E.LTC128B.U16 R114, desc[UR38][R56.64+0x10] ;  /* 0x0000102638727981 */ /* 0x000164000c1e1520 */
.L_x_39:
[----:B------:R-:W-:Y:S05]  /*2630*/  BSYNC B1 ;  /* 0x0000000000017941 */ /* 0x000fea0003800000 */
.L_x_38:
[----:B0----5:R-:W-:Y:S01]  /*2640*/  IMAD.U32 R60, R114, 0x10000, RZ ;  /* 0x00010000723c7824 */ /* 0x021fe200078e00ff */
[----:B------:R-:W-:Y:S01]  /*2650*/  ISETP.GT.AND P1, PT, R3, 0x8, P3 ;  /* 0x000000080300780c */ /* 0x000fe20001f24270 */
[----:B------:R-:W-:Y:S02]  /*2660*/  BSSY B1, `(.L_x_40) ;  /* 0x0000007000017945 */ /* 0x000fe40003800000 */
[----:B------:R-:W-:-:S04]  /*2670*/  FMUL R61, R60, R89 ;  /* 0x000000593c3d7220 */ /* 0x000fc80000400000 */
[----:B------:R-:W-:-:S05]  /*2680*/  FFMA R61, R62, R88, R61 ;  /* 0x000000583e3d7223 */ /* 0x000fca000000003d */
[----:B------:R-:W-:-:S05]  /*2690*/  F2FP.BF16.F32.PACK_AB R61, RZ, R61 ;  /* 0x0000003dff3d723e */ /* 0x000fca00000010ff */
[----:B------:R0:W-:Y:S01]  /*26a0*/  @P0 STG.E.U16 desc[UR38][R58.64+0x10], R61 ;  /* 0x0000103d3a000986 */ /* 0x0001e2000c101526 */
[----:B------:R-:W-:Y:S05]  /*26b0*/  @!P1 BRA `(.L_x_41) ;  /* 0x0000000000049947 */ /* 0x000fea0003800000 */
[----:B------:R0:W5:Y:S02]  /*26c0*/  LDG.E.LTC128B.U16 R114, desc[UR38][R56.64+0x12] ;  /* 0x0000122638727981 */ /* 0x000164000c1e1520 */
.L_x_41:
[----:B------:R-:W-:Y:S05]  /*26d0*/  BSYNC B1 ;  /* 0x0000000000017941 */ /* 0x000fea0003800000 */
.L_x_40:
[----:B-----5:R-:W-:Y:S01]  /*26e0*/  IMAD.U32 R60, R114, 0x10000, RZ ;  /* 0x00010000723c7824 */ /* 0x020fe200078e00ff */
[----:B------:R-:W-:Y:S01]  /*26f0*/  IADD3 R121, P0, R106, 0x80, RZ ;  /* 0x000000806a797810 */ /* 0x000fe20007f1e0ff */
[----:B------:R-:W-:Y:S01]  /*2700*/  BSSY B1, `(.L_x_42) ;  /* 0x000000b000017945 */ /* 0x000fe20003800000 */
[----:B------:R-:W-:Y:S01]  /*2710*/  ISETP.GT.AND P2, PT, R4, 0x10, PT ;  /* 0x000000100400780c */ /* 0x000fe20003f44270 */
[----:B------:R-:W-:Y:S02]  /*2720*/  FMUL R60, R60, R89 ;  /* 0x000000593c3c7220 */ /* 0x000fe40000400000 */
[----:B------:R-:W-:Y:S01]  /*2730*/  IMAD.X R107, RZ, RZ, R107, P0 ;  /* 0x000000ffff6b7224 */ /* 0x000fe200000e066b */
[----:B------:R-:W-:Y:S01]  /*2740*/  ISETP.GT.AND P0, PT, R3, RZ, P2 ;  /* 0x000000ff0300720c */ /* 0x000fe20001704270 */
[----:B------:R-:W-:Y:S01]  /*2750*/  FFMA R60, R63, R88, R60 ;  /* 0x000000583f3c7223 */ /* 0x000fe2000000003c */
[----:B------:R-:W-:-:S04]  /*2760*/  P2R R118, PR, RZ, 0x4 ;  /* 0x00000004ff767803 */ /* 0x000fc80000000000 */
[----:B------:R-:W-:-:S05]  /*2770*/  F2FP.BF16.F32.PACK_AB R60, RZ, R60 ;  /* 0x0000003cff3c723e */ /* 0x000fca00000010ff */
[----:B------:R0:W-:Y:S02]  /*2780*/  @P1 STG.E.U16 desc[UR38][R58.64+0x12], R60 ;  /* 0x0000123c3a001986 */ /* 0x0001e4000c101526 */
[----:B------:R-:W-:Y:S05]  /*2790*/  @!P0 BRA `(.L_x_43) ;  /* 0x0000000000048947 */ /* 0x000fea0003800000 */
[----:B------:R0:W5:Y:S02]  /*27a0*/  LDG.E.LTC128B.U16 R114, desc[UR38][R6.64+0x20] ;  /* 0x0000202606727981 */ /* 0x000164000c1e1520 */
.L_x_43:
[----:B------:R-:W-:Y:S05]  /*27b0*/  BSYNC B1 ;  /* 0x0000000000017941 */ /* 0x000fea0003800000 */
.L_x_42:
[----:B0----5:R-:W-:Y:S01]  /*27c0*/  IMAD.U32 R60, R114, 0x10000, RZ ;  /* 0x00010000723c7824 */ /* 0x021fe200078e00ff */
[----:B------:R-:W-:Y:S01]  /*27d0*/  ISETP.GT.AND P1, PT, R4, 0x11, PT ;  /* 0x000000110400780c */ /* 0x000fe20003f24270 */
[-C--:B------:R-:W-:Y:S01]  /*27e0*/  IMAD.WIDE.U32 R62, R121, R104.reuse, R8 ;  /* 0x00000068793e7225 */ /* 0x080fe200078e0008 */
[----:B------:R-:W-:Y:S03]  /*27f0*/  BSSY B1, `(.L_x_44) ;  /* 0x0000021000017945 */ /* 0x000fe60003800000 */
[----:B------:R-:W-:Y:S01]  /*2800*/  FMUL R21, R60, R89 ;  /* 0x000000593c157220 */ /* 0x000fe20000400000 */
[----:B------:R-:W-:-:S03]  /*2810*/  IMAD R60, R107, R104, RZ ;  /* 0x000000686b3c7224 */ /* 0x000fc600078e02ff */
[----:B------:R-:W-:Y:S01]  /*2820*/  FFMA R21, R64, R88, R21 ;  /* 0x0000005840157223 */ /* 0x000fe20000000015 */
[C---:B------:R-:W-:Y:S02]  /*2830*/  IMAD R119, R121.reuse, R105, R60 ;  /* 0x0000006979777224 */ /* 0x040fe400078e023c */
[----:B------:R-:W-:Y:S02]  /*2840*/  IMAD.WIDE.U32 R60, R121, R104, R100 ;  /* 0x00000068793c7225 */ /* 0x000fe400078e0064 */
[----:B------:R-:W-:Y:S02]  /*2850*/  F2FP.BF16.F32.PACK_AB R21, RZ, R21 ;  /* 0x00000015ff15723e */ /* 0x000fe400000010ff */
[----:B------:R-:W-:Y:S02]  /*2860*/  IMAD.IADD R63, R119, 0x1, R63 ;  /* 0x00000001773f7824 */ /* 0x000fe400078e023f */
[----:B------:R-:W-:Y:S01]  /*2870*/  PRMT R105, R21, 0x7610, R105 ;  /* 0x0000761015697816 */ /* 0x000fe20000000069 */
[----:B------:R-:W-:-:S02]  /*2880*/  IMAD.IADD R21, R61, 0x1, R119 ;  /* 0x000000013d157824 */ /* 0x000fc400078e0277 */
[----:B------:R-:W-:Y:S02]  /*2890*/  IMAD.WIDE.U32 R106, R19, R14, R62 ;  /* 0x0000000e136a7225 */ /* 0x000fe400078e003e */
[----:B------:R0:W-:Y:S01]  /*28a0*/  @P0 STG.E.U16 desc[UR38][R102.64+0x20], R105 ;  /* 0x0000206966000986 */ /* 0x0001e2000c101526 */
[----:B------:R-:W-:-:S04]  /*28b0*/  LEA R62, P0, R60, R12, 0x1 ;  /* 0x0000000c3c3e7211 */ /* 0x000fc800078008ff */
[----:B------:R-:W-:Y:S01]  /*28c0*/  LEA.HI.X R63, R60, R13, R21, 0x1, P0 ;  /* 0x0000000d3c3f7211 */ /* 0x000fe200000f0c15 */
[----:B------:R-:W-:Y:S01]  /*28d0*/  IMAD.IADD R21, R113, 0x1, R107 ;  /* 0x0000000171157824 */ /* 0x000fe200078e026b */
[----:B------:R-:W-:-:S04]  /*28e0*/  LEA R60, P0, R106, R12, 0x1 ;  /* 0x0000000c6a3c7211 */ /* 0x000fc800078008ff */
[----:B------:R-:W-:Y:S01]  /*28f0*/  LEA.HI.X R61, R106, R13, R21, 0x1, P0 ;  /* 0x0000000d6a3d7211 */ /* 0x000fe200000f0c15 */
[----:B0-----:R-:W-:-:S04]  /*2900*/  IMAD.WIDE.U32 R104, R121, R104, R110 ;  /* 0x0000006879687225 */ /* 0x001fc800078e006e */
[----:B------:R-:W-:Y:S01]  /*2910*/  IMAD.IADD R119, R119, 0x1, R105 ;  /* 0x0000000177777824 */ /* 0x000fe200078e0269 */
[----:B------:R-:W-:-:S05]  /*2920*/  IADD3 R64, P0, R20, R104, RZ ;  /* 0x0000006814407210 */ /* 0x000fca0007f1e0ff */
[----:B------:R-:W-:Y:S01]  /*2930*/  IMAD.X R100, R119, 0x1, R101, P0 ;  /* 0x0000000177647824 */ /* 0x000fe200000e0665 */
[----:B------:R-:W-:-:S05]  /*2940*/  IADD3 R20, P0, R8, R104, RZ ;  /* 0x0000006808147210 */ /* 0x000fca0007f1e0ff */
[----:B------:R-:W-:Y:S01]  /*2950*/  IMAD.X R21, R9, 0x1, R119, P0 ;  /* 0x0000000109157824 */ /* 0x000fe200000e0677 */
[----:B------:R-:W-:Y:S01]  /*2960*/  LEA R8, P0, R64, R12, 0x1 ;  /* 0x0000000c40087211 */ /* 0x000fe200078008ff */
[----:B------:R-:W-:-:S03]  /*2970*/  IMAD.WIDE.U32 R20, R19, R14, R20 ;  /* 0x0000000e13147225 */ /* 0x000fc600078e0014 */
[----:B------:R-:W-:Y:S02]  /*2980*/  LEA.HI.X R9, R64, R13, R100, 0x1, P0 ;  /* 0x0000000d40097211 */ /* 0x000fe400000f0c64 */
[----:B------:R-:W-:Y:S01]  /*2990*/  P2R R100, PR, RZ, 0x2 ;  /* 0x00000002ff647803 */ /* 0x000fe20000000000 */
[----:B------:R-:W-:Y:S01]  /*29a0*/  IMAD.IADD R113, R113, 0x1, R21 ;  /* 0x0000000171717824 */ /* 0x000fe200078e0215 */
[----:B------:R-:W-:-:S04]  /*29b0*/  LEA R12, P0, R20, R12, 0x1 ;  /* 0x0000000c140c7211 */ /* 0x000fc800078008ff */
[----:B------:R-:W-:Y:S02]  /*29c0*/  LEA.HI.X R13, R20, R13, R113, 0x1, P0 ;  /* 0x0000000d140d7211 */ /* 0x000fe400000f0c71 */
[----:B------:R-:W-:-:S13]  /*29d0*/  ISETP.GT.AND P0, PT, R3, RZ, P1 ;  /* 0x000000ff0300720c */ /* 0x000fda0000f04270 */
[----:B------:R-:W-:Y:S05]  /*29e0*/  @!P0 BRA `(.L_x_45) ;  /* 0x0000000000048947 */ /* 0x000fea0003800000 */
[----:B------:R0:W5:Y:S02]  /*29f0*/  LDG.E.LTC128B.U16 R114, desc[UR38][R6.64+0x22] ;  /* 0x0000222606727981 */ /* 0x000164000c1e1520 */
.L_x_45:
[----:B------:R-:W-:Y:S05]  /*2a00*/  BSYNC B1 ;  /* 0x0000000000017941 */ /* 0x000fea0003800000 */
.L_x_44:
[----:B-----5:R-:W-:Y:S01]  /*2a10*/  IMAD.U32 R14, R114, 0x10000, RZ ;  /* 0x00010000720e7824 */ /* 0x020fe200078e00ff */
[----:B------:R-:W-:Y:S01]  /*2a20*/  BSSY B1, `(.L_x_46) ;  /* 0x000000a000017945 */ /* 0x000fe20003800000 */
[----:B------:R-:W-:Y:S02]  /*2a30*/  @P0 IMAD.MOV.U32 R20, RZ, RZ, R102 ;  /* 0x000000ffff140224 */ /* 0x000fe400078e0066 */
[----:B------:R-:W-:Y:S01]  /*2a40*/  FMUL R14, R14, R89 ;  /* 0x000000590e0e7220 */ /* 0x000fe20000400000 */
[----:B------:R-:W-:-:S03]  /*2a50*/  @P0 IMAD.MOV.U32 R21, RZ, RZ, R103 ;  /* 0x000000ffff150224 */ /* 0x000fc600078e0067 */
[----:B------:R-:W-:-:S05]  /*2a60*/  FFMA R14, R65, R88, R14 ;  /* 0x00000058410e7223 */ /* 0x000fca000000000e */
[----:B------:R-:W-:-:S05]  /*2a70*/  F2FP.BF16.F32.PACK_AB R14, RZ, R14 ;  /* 0x0000000eff0e723e */ /* 0x000fca00000010ff */
[----:B------:R0:W-:Y:S01]  /*2a80*/  @P0 STG.E.U16 desc[UR38][R20.64+0x22], R14 ;  /* 0x0000220e14000986 */ /* 0x0001e2000c101526 */
[----:B------:R-:W-:-:S13]  /*2a90*/  ISETP.GT.AND P0, PT, R3, 0x8, P2 ;  /* 0x000000080300780c */ /* 0x000fda0001704270 */
[----:B0-----:R-:W-:Y:S05]  /*2aa0*/  @!P0 BRA `(.L_x_47) ;  /* 0x0000000000048947 */ /* 0x001fea0003800000 */
[----:B------:R0:W5:Y:S02]  /*2ab0*/  LDG.E.LTC128B.U16 R114, desc[UR38][R56.64+0x20] ;  /* 0x0000202638727981 */ /* 0x000164000c1e1520 */
.L_x_47:
[----:B------:R-:W-:Y:S05]  /*2ac0*/  BSYNC B1 ;  /* 0x0000000000017941 */ /* 0x000fea0003800000 */
.L_x_46:
[----:B-----5:R-:W-:Y:S01]  /*2ad0*/  IMAD.U32 R14, R114, 0x10000, RZ ;  /* 0x00010000720e7824 */ /* 0x020fe200078e00ff */
[----:B------:R-:W-:Y:S03]  /*2ae0*/  BSSY B1, `(.L_x_48) ;  /* 0x0000008000017945 */ /* 0x000fe60003800000 */
[----:B------:R-:W-:-:S04]  /*2af0*/  FMUL R19, R14, R89 ;  /* 0x000000590e137220 */ /* 0x000fc80000400000 */
[----:B------:R-:W-:-:S05]  /*2b00*/  FFMA R19, R66, R88, R19 ;  /* 0x0000005842137223 */ /* 0x000fca0000000013 */
[----:B------:R-:W-:-:S05]  /*2b10*/  F2FP.BF16.F32.PACK_AB R19, RZ, R19 ;  /* 0x00000013ff13723e */ /* 0x000fca00000010ff */
[----:B------:R0:W-:Y:S01]  /*2b20*/  @P0 STG.E.U16 desc[UR38][R58.64+0x20], R19 ;  /* 0x000020133a000986 */ /* 0x0001e2000c101526 */
[----:B------:R-:W-:-:S13]  /*2b30*/  ISETP.GT.AND P0, PT, R3, 0x8, P1 ;  /* 0x000000080300780c */ /* 0x000fda0000f04270 */
[----:B0-----:R-:W-:Y:S05]  /*2b40*/  @!P0 BRA `(.L_x_49) ;  /* 0x0000000000048947 */ /* 0x001fea0003800000 */
[----:B------:R0:W5:Y:S02]  /*2b50*/  LDG.E.LTC128B.U16 R114, desc[UR38][R56.64+0x22] ;  /* 0x0000222638727981 */ /* 0x000164000c1e1520 */
.L_x_49:
[----:B------:R-:W-:Y:S05]  /*2b60*/  BSYNC B1 ;  /* 0x0000000000017941 */ /* 0x000fea0003800000 */
.L_x_48:
[----:B-----5:R-:W-:Y:S01]  /*2b70*/  IMAD.U32 R14, R114, 0x10000, RZ ;  /* 0x00010000720e7824 */ /* 0x020fe200078e00ff */
[----:B------:R-:W-:Y:S01]  /*2b80*/  ISETP.GT.AND P2, PT, R4, 0x18, PT ;  /* 0x000000180400780c */ /* 0x000fe20003f44270 */
[----:B------:R-:W-:Y:S02]  /*2b90*/  BSSY B1, `(.L_x_50) ;  /* 0x0000009000017945 */ /* 0x000fe40003800000 */
[----:B------:R-:W-:Y:S01]  /*2ba0*/  FMUL R14, R14, R89 ;  /* 0x000000590e0e7220 */ /* 0x000fe20000400000 */
[----:B------:R-:W-:-:S03]  /*2bb0*/  P2R R101, PR, RZ, 0x4 ;  /* 0x00000004ff657803 */ /* 0x000fc60000000000 */
[----:B------:R-:W-:-:S05]  /*2bc0*/  FFMA R14, R67, R88, R14 ;  /* 0x00000058430e7223 */ /* 0x000fca000000000e */
[----:B------:R-:W-:-:S05]  /*2bd0*/  F2FP.BF16.F32.PACK_AB R14, RZ, R14 ;  /* 0x0000000eff0e723e */ /* 0x000fca00000010ff */
[----:B------:R0:W-:Y:S01]  /*2be0*/  @P0 STG.E.U16 desc[UR38][R58.64+0x22], R14 ;  /* 0x0000220e3a000986 */ /* 0x0001e2000c101526 */
[----:B------:R-:W-:-:S13]  /*2bf0*/  ISETP.GT.AND P0, PT, R3, RZ, P2 ;  /* 0x000000ff0300720c */ /* 0x000fda0001704270 */
[----:B0-----:R-:W-:Y:S05]  /*2c00*/  @!P0 BRA `(.L_x_51) ;  /* 0x0000000000048947 */ /* 0x001fea0003800000 */
[----:B------:R0:W5:Y:S02]  /*2c10*/  LDG.E.LTC128B.U16 R114, desc[UR38][R6.64+0x30] ;  /* 0x0000302606727981 */ /* 0x000164000c1e1520 */
.L_x_51:
[----:B------:R-:W-:Y:S05]  /*2c20*/  BSYNC B1 ;  /* 0x0000000000017941 */ /* 0x000fea0003800000 */
.L_x_50:
[----:B-----5:R-:W-:Y:S01]  /*2c30*/  IMAD.U32 R14, R114, 0x10000, RZ ;  /* 0x00010000720e7824 */ /* 0x020fe200078e00ff */
[----:B------:R-:W-:Y:S01]  /*2c40*/  ISETP.GT.AND P1, PT, R4, 0x19, PT ;  /* 0x000000190400780c */ /* 0x000fe20003f24270 */
[----:B------:R-:W-:Y:S01]  /*2c50*/  @P0 IMAD.MOV.U32 R20, RZ, RZ, R102 ;  /* 0x000000ffff140224 */ /* 0x000fe200078e0066 */
[----:B------:R-:W-:Y:S01]  /*2c60*/  BSSY B1, `(.L_x_52) ;  /* 0x000000a000017945 */ /* 0x000fe20003800000 */
[----:B------:R-:W-:Y:S01]  /*2c70*/  FMUL R19, R14, R89 ;  /* 0x000000590e137220 */ /* 0x000fe20000400000 */
[----:B------:R-:W-:-:S03]  /*2c80*/  @P0 IMAD.MOV.U32 R21, RZ, RZ, R103 ;  /* 0x000000ffff150224 */ /* 0x000fc600078e0067 */
[----:B------:R-:W-:Y:S01]  /*2c90*/  FFMA R19, R68, R88, R19 ;  /* 0x0000005844137223 */ /* 0x000fe20000000013 */
[----:B------:R-:W-:-:S04]  /*2ca0*/  P2R R68, PR, RZ, 0x2 ;  /* 0x00000002ff447803 */ /* 0x000fc80000000000 */
[----:B------:R-:W-:-:S05]  /*2cb0*/  F2FP.BF16.F32.PACK_AB R19, RZ, R19 ;  /* 0x00000013ff13723e */ /* 0x000fca00000010ff */
[----:B------:R0:W-:Y:S01]  /*2cc0*/  @P0 STG.E.U16 desc[UR38][R20.64+0x30], R19 ;  /* 0x0000301314000986 */ /* 0x0001e2000c101526 */
[----:B------:R-:W-:-:S13]  /*2cd0*/  ISETP.GT.AND P0, PT, R3, RZ, P1 ;  /* 0x000000ff0300720c */ /* 0x000fda0000f04270 */
[----:B0-----:R-:W-:Y:S05]  /*2ce0*/  @!P0 BRA `(.L_x_53) ;  /* 0x0000000000048947 */ /* 0x001fea0003800000 */
[----:B------:R0:W5:Y:S02]  /*2cf0*/  LDG.E.LTC128B.U16 R114, desc[UR38][R6.64+0x32] ;  /* 0x0000322606727981 */ /* 0x000164000c1e1520 */
.L_x_53:
[----:B------:R-:W-:Y:S05]  /*2d00*/  BSYNC B1 ;  /* 0x0000000000017941 */ /* 0x000fea0003800000 */
.L_x_52:
        /* <DEDUP_REMOVED lines=11> */
.L_x_55:
[----:B------:R-:W-:Y:S05]  /*2dc0*/  BSYNC B1 ;  /* 0x0000000000017941 */ /* 0x000fea0003800000 */
.L_x_54:
        /* <DEDUP_REMOVED lines=9> */
.L_x_57:
[----:B------:R-:W-:Y:S05]  /*2e60*/  BSYNC B1 ;  /* 0x0000000000017941 */ /* 0x000fea0003800000 */
.L_x_56:
        /* <DEDUP_REMOVED lines=11> */
.L_x_59:
[----:B------:R-:W-:Y:S05]  /*2f20*/  BSYNC B1 ;  /* 0x0000000000017941 */ /* 0x000fea0003800000 */
.L_x_58:
[----:B-----5:R-:W-:Y:S01]  /*2f30*/  IMAD.U32 R14, R114, 0x10000, RZ ;  /* 0x00010000720e7824 */ /* 0x020fe200078e00ff */
[----:B------:R-:W-:Y:S01]  /*2f40*/  ISETP.GT.AND P1, PT, R4, 0x21, PT ;  /* 0x000000210400780c */ /* 0x000fe20003f24270 */
[----:B------:R-:W-:Y:S01]  /*2f50*/  @P0 IMAD.MOV.U32 R20, RZ, RZ, R102 ;  /* 0x000000ffff140224 */ /* 0x000fe200078e0066 */
[----:B------:R-:W-:Y:S01]  /*2f60*/  BSSY B1, `(.L_x_60) ;  /* 0x000000a000017945 */ /* 0x000fe20003800000 */
[----:B------:R-:W-:Y:S01]  /*2f70*/  FMUL R19, R14, R89 ;  /* 0x000000590e137220 */ /* 0x000fe20000400000 */
[----:B------:R-:W-:Y:S01]  /*2f80*/  @P0 IMAD.MOV.U32 R21, RZ, RZ, R103 ;  /* 0x000000ffff150224 */ /* 0x000fe200078e0067 */
[----:B------:R-:W-:Y:S02]  /*2f90*/  P2R R70, PR, RZ, 0x2 ;  /* 0x00000002ff467803 */ /* 0x000fe40000000000 */
[----:B------:R-:W-:-:S05]  /*2fa0*/  FFMA R19, R72, R88, R19 ;  /* 0x0000005848137223 */ /* 0x000fca0000000013 */
[----:B------:R-:W-:-:S05]  /*2fb0*/  F2FP.BF16.F32.PACK_AB R19, RZ, R19 ;  /* 0x00000013ff13723e */ /* 0x000fca00000010ff */
[----:B------:R0:W-:Y:S01]  /*2fc0*/  @P0 STG.E.U16 desc[UR38][R20.64+0x40], R19 ;  /* 0x0000401314000986 */ /* 0x0001e2000c101526 */
[----:B------:R-:W-:-:S13]  /*2fd0*/  ISETP.GT.AND P0, PT, R3, RZ, P1 ;  /* 0x000000ff0300720c */ /* 0x000fda0000f04270 */
[----:B0-----:R-:W-:Y:S05]  /*2fe0*/  @!P0 BRA `(.L_x_61) ;  /* 0x0000000000048947 */ /* 0x001fea0003800000 */
[----:B------:R0:W5:Y:S02]  /*2ff0*/  LDG.E.LTC128B.U16 R114, desc[UR38][R6.64+0x42] ;  /* 0x0000422606727981 */ /* 0x000164000c1e1520 */
.L_x_61:
[----:B------:R-:W-:Y:S05]  /*3000*/  BSYNC B1 ;  /* 0x0000000000017941 */ /* 0x000fea0003800000 */
.L_x_60:
        /* <DEDUP_REMOVED lines=11> */
.L_x_63:
[----:B------:R-:W-:Y:S05]  /*30c0*/  BSYNC B1 ;  /* 0x0000000000017941 */ /* 0x000fea0003800000 */
.L_x_62:
        /* <DEDUP_REMOVED lines=9> */
.L_x_65:
[----:B------:R-:W-:Y:S05]  /*3160*/  BSYNC B1 ;  /* 0x0000000000017941 */ /* 0x000fea0003800000 */
.L_x_64:
        /* <DEDUP_REMOVED lines=11> */
.L_x_67:
[----:B------:R-:W-:Y:S05]  /*3220*/  BSYNC B1 ;  /* 0x0000000000017941 */ /* 0x000fea0003800000 */
.L_x_66:
        /* <DEDUP_REMOVED lines=13> */
.L_x_69:
[----:B------:R-:W-:Y:S05]  /*3300*/  BSYNC B1 ;  /* 0x0000000000017941 */ /* 0x000fea0003800000 */
.L_x_68:
        /* <DEDUP_REMOVED lines=11> */
.L_x_71:
[----:B------:R-:W-:Y:S05]  /*33c0*/  BSYNC B1 ;  /* 0x0000000000017941 */ /* 0x000fea0003800000 */
.L_x_70:
        /* <DEDUP_REMOVED lines=9> */
.L_x_73:
[----:B------:R-:W-:Y:S05]  /*3460*/  BSYNC B1 ;  /* 0x0000000000017941 */ /* 0x000fea0003800000 */
.L_x_72:
[----:B-----5:R-:W-:Y:S01]  /*3470*/  IMAD.U32 R14, R114, 0x10000, RZ ;  /* 0x00010000720e7824 */ /* 0x020fe200078e00ff */
[----:B------:R-:W-:Y:S01]  /*3480*/  ISETP.GT.AND P3, PT, R4, 0x30, PT ;  /* 0x000000300400780c */ /* 0x000fe20003f64270 */
[----:B------:R-:W-:Y:S02]  /*3490*/  BSSY B1, `(.L_x_74) ;  /* 0x0000008000017945 */ /* 0x000fe40003800000 */
[----:B------:R-:W-:-:S04]  /*34a0*/  FMUL R14, R14, R89 ;  /* 0x000000590e0e7220 */ /* 0x000fc80000400000 */
[----:B------:R-:W-:-:S05]  /*34b0*/  FFMA R14, R79, R88, R14 ;  /* 0x000000584f0e7223 */ /* 0x000fca000000000e */
[----:B------:R-:W-:-:S05]  /*34c0*/  F2FP.BF16.F32.PACK_AB R14, RZ, R14 ;  /* 0x0000000eff0e723e */ /* 0x000fca00000010ff */
[----:B------:R0:W-:Y:S01]  /*34d0*/  @P0 STG.E.U16 desc[UR38][R58.64+0x52], R14 ;  /* 0x0000520e3a000986 */ /* 0x0001e2000c101526 */
[----:B------:R-:W-:-:S13]  /*34e0*/  ISETP.GT.AND P0, PT, R3, RZ, P3 ;  /* 0x000000ff0300720c */ /* 0x000fda0001f04270 */
[----:B0-----:R-:W-:Y:S05]  /*34f0*/  @!P0 BRA `(.L_x_75) ;  /* 0x0000000000048947 */ /* 0x001fea0003800000 */
[----:B------:R0:W5:Y:S02]  /*3500*/  LDG.E.LTC128B.U16 R114, desc[UR38][R6.64+0x60] ;  /* 0x0000602606727981 */ /* 0x000164000c1e1520 */
.L_x_75:
[----:B------:R-:W-:Y:S05]  /*3510*/  BSYNC B1 ;  /* 0x0000000000017941 */ /* 0x000fea0003800000 */
.L_x_74:
[----:B-----5:R-:W-:Y:S01]  /*3520*/  IMAD.U32 R14, R114, 0x10000, RZ ;  /* 0x00010000720e7824 */ /* 0x020fe200078e00ff */
[----:B------:R-:W-:Y:S01]  /*3530*/  ISETP.GT.AND P2, PT, R4, 0x31, PT ;  /* 0x000000310400780c */ /* 0x000fe20003f44270 */
[----:B------:R-:W-:Y:S01]  /*3540*/  @P0 IMAD.MOV.U32 R20, RZ, RZ, R102 ;  /* 0x000000ffff140224 */ /* 0x000fe200078e0066 */
[----:B------:R-:W-:Y:S01]  /*3550*/  BSSY B1, `(.L_x_76) ;  /* 0x0000009000017945 */ /* 0x000fe20003800000 */
[----:B------:R-:W-:Y:S01]  /*3560*/  FMUL R19, R14, R89 ;  /* 0x000000590e137220 */ /* 0x000fe20000400000 */
[----:B------:R-:W-:-:S03]  /*3570*/  @P0 IMAD.MOV.U32 R21, RZ, RZ, R103 ;  /* 0x000000ffff150224 */ /* 0x000fc600078e0067 */
[----:B------:R-:W-:-:S05]  /*3580*/  FFMA R19, R80, R88, R19 ;  /* 0x0000005850137223 */ /* 0x000fca0000000013 */
[----:B------:R-:W-:-:S05]  /*3590*/  F2FP.BF16.F32.PACK_AB R19, RZ, R19 ;  /* 0x00000013ff13723e */ /* 0x000fca00000010ff */
[----:B------:R0:W-:Y:S01]  /*35a0*/  @P0 STG.E.U16 desc[UR38][R20.64+0x60], R19 ;  /* 0x0000601314000986 */ /* 0x0001e2000c101526 */
[----:B------:R-:W-:-:S13]  /*35b0*/  ISETP.GT.AND P0, PT, R3, RZ, P2 ;  /* 0x000000ff0300720c */ /* 0x000fda0001704270 */
[----:B0-----:R-:W-:Y:S05]  /*35c0*/  @!P0 BRA `(.L_x_77) ;  /* 0x0000000000048947 */ /* 0x001fea0003800000 */
[----:B------:R0:W5:Y:S02]  /*35d0*/  LDG.E.LTC128B.U16 R114, desc[UR38][R6.64+0x62] ;  /* 0x0000622606727981 */ /* 0x000164000c1e1520 */
.L_x_77:
[----:B------:R-:W-:Y:S05]  /*35e0*/  BSYNC B1 ;  /* 0x0000000000017941 */ /* 0x000fea0003800000 */
.L_x_76:
        /* <DEDUP_REMOVED lines=11> */
.L_x_79:
[----:B------:R-:W-:Y:S05]  /*36a0*/  BSYNC B1 ;  /* 0x0000000000017941 */ /* 0x000fea0003800000 */
.L_x_78:
        /* <DEDUP_REMOVED lines=9> */
.L_x_81:
[----:B------:R-:W-:Y:S05]  /*3740*/  BSYNC B1 ;  /* 0x0000000000017941 */ /* 0x000fea0003800000 */
.L_x_80:
        /* <DEDUP_REMOVED lines=10> */
.L_x_83:
[----:B------:R-:W-:Y:S05]  /*37f0*/  BSYNC B1 ;  /* 0x0000000000017941 */ /* 0x000fea0003800000 */
.L_x_82:
        /* <DEDUP_REMOVED lines=8> */
[----:B------:R-:W-:-:S05]  /*3880*/  IADD3 R20, P0, R15, R108, RZ ;  /* 0x0000006c0f147210 */ /* 0x000fca0007f1e0ff */
[----:B------:R-:W-:Y:S01]  /*3890*/  IMAD.X R21, R5, 0x1, R109, P0 ;  /* 0x0000000105157824 */ /* 0x000fe200000e066d */
[----:B------:R-:W-:-:S05]  /*38a0*/  IADD3 R64, P0, R15, R108, RZ ;  /* 0x0000006c0f407210 */ /* 0x000fca0007f1e0ff */
[----:B------:R-:W-:Y:S01]  /*38b0*/  IMAD.X R65, R5, 0x1, R109, P0 ;  /* 0x0000000105417824 */ /* 0x000fe200000e066d */
[----:B------:R-:W-:-:S05]  /*38c0*/  IADD3 R14, P0, R15, R102, RZ ;  /* 0x000000660f0e7210 */ /* 0x000fca0007f1e0ff */
[----:B------:R-:W-:Y:S01]  /*38d0*/  IMAD.X R15, R5, 0x1, R103, P0 ;  /* 0x00000001050f7824 */ /* 0x000fe200000e0667 */
[----:B------:R-:W-:-:S04]  /*38e0*/  ISETP.GT.AND P0, PT, R4, 0x39, PT ;  /* 0x000000390400780c */ /* 0x000fc80003f04270 */
[----:B------:R-:W-:-:S13]  /*38f0*/  ISETP.GT.AND P4, PT, R3, RZ, P0 ;  /* 0x000000ff0300720c */ /* 0x000fda0000784270 */
[----:B0-----:R-:W-:Y:S05]  /*3900*/  @!P4 BRA `(.L_x_85) ;  /* 0x000000000004c947 */ /* 0x001fea0003800000 */
[----:B------:R0:W5:Y:S02]  /*3910*/  LDG.E.LTC128B.U16 R114, desc[UR38][R6.64+0x72] ;  /* 0x0000722606727981 */ /* 0x000164000c1e1520 */
.L_x_85:
[----:B------:R-:W-:Y:S05]  /*3920*/  BSYNC B1 ;  /* 0x0000000000017941 */ /* 0x000fea0003800000 */
.L_x_84:
        /* <DEDUP_REMOVED lines=9> */
.L_x_87:
[----:B------:R-:W-:Y:S05]  /*39c0*/  BSYNC B1 ;  /* 0x0000000000017941 */ /* 0x000fea0003800000 */
.L_x_86:
        /* <DEDUP_REMOVED lines=9> */
.L_x_89:
[----:B------:R-:W-:Y:S05]  /*3a60*/  BSYNC B1 ;  /* 0x0000000000017941 */ /* 0x000fea0003800000 */
.L_x_88:
[----:B-----5:R-:W-:-:S04]  /*3a70*/  IMAD.U32 R4, R114, 0x10000, RZ ;  /* 0x0001000072047824 */ /* 0x020fc800078e00ff */
[----:B------:R-:W-:-:S04]  /*3a80*/  FMUL R4, R4, R89 ;  /* 0x0000005904047220 */ /* 0x000fc80000400000 */
[----:B------:R-:W-:-:S05]  /*3a90*/  FFMA R4, R87, R88, R4 ;  /* 0x0000005857047223 */ /* 0x000fca0000000004 */
[----:B------:R-:W-:-:S04]  /*3aa0*/  F2FP.BF16.F32.PACK_AB R4, RZ, R4 ;  /* 0x00000004ff04723e */ /* 0x000fc800000010ff */
[----:B-1-34-:R-:W-:-:S05]  /*3ab0*/  PRMT R6, R4, 0x7610, R6 ;  /* 0x0000761004067816 */ /* 0x01afca0000000006 */
[----:B------:R1:W-:Y:S01]  /*3ac0*/  @P4 STG.E.U16 desc[UR38][R58.64+0x72], R6 ;  /* 0x000072063a004986 */ /* 0x0003e2000c101526 */
[----:B------:R-:W-:-:S13]  /*3ad0*/  ISETP.GT.AND P4, PT, R3, 0x80, P6 ;  /* 0x000000800300780c */ /* 0x000fda0003784270 */
[----:B------:R-:W3:Y:S01]  /*3ae0*/  @P4 LDG.E.LTC128B.U16 R114, desc[UR38][R62.64] ;  /* 0x000000263e724981 */ /* 0x000ee2000c1e1520 */
[----:B------:R-:W-:Y:S01]  /*3af0*/  BSSY B1, `(.L_x_90) ;  /* 0x000000a000017945 */ /* 0x000fe20003800000 */
[----:B---3--:R-:W-:-:S04]  /*3b00*/  IMAD.U32 R4, R114, 0x10000, RZ ;  /* 0x0001000072047824 */ /* 0x008fc800078e00ff */
[----:B------:R-:W-:-:S04]  /*3b10*/  FMUL R5, R4, R89 ;  /* 0x0000005904057220 */ /* 0x000fc80000400000 */
[----:B------:R-:W-:-:S05]  /*3b20*/  FFMA R5, R24, R88, R5 ;  /* 0x0000005818057223 */ /* 0x000fca0000000005 */
[----:B------:R-:W-:-:S05]  /*3b30*/  F2FP.BF16.F32.PACK_AB R5, RZ, R5 ;  /* 0x00000005ff05723e */ /* 0x000fca00000010ff */
[----:B------:R1:W-:Y:S01]  /*3b40*/  @P4 STG.E.U16 desc[UR38][R14.64], R5 ;  /* 0x000000050e004986 */ /* 0x0003e2000c101526 */
[----:B------:R-:W-:-:S04]  /*3b50*/  ISETP.NE.AND P4, PT, R116, RZ, PT ;  /* 0x000000ff7400720c */ /* 0x000fc80003f85270 */
[----:B------:R-:W-:-:S13]  /*3b60*/  ISETP.GT.AND P4, PT, R3, 0x80, P4 ;  /* 0x000000800300780c */ /* 0x000fda0002784270 */
[----:B-1----:R-:W-:Y:S05]  /*3b70*/  @!P4 BRA `(.L_x_91) ;  /* 0x000000000004c947 */ /* 0x002fea0003800000 */
[----:B------:R1:W5:Y:S02]  /*3b80*/  LDG.E.LTC128B.U16 R114, desc[UR38][R60.64+0x2] ;  /* 0x000002263c727981 */ /* 0x000364000c1e1520 */
.L_x_91:
[----:B------:R-:W-:Y:S05]  /*3b90*/  BSYNC B1 ;  /* 0x0000000000017941 */ /* 0x000fea0003800000 */
.L_x_90:
[----:B-----5:R-:W-:Y:S01]  /*3ba0*/  IMAD.U32 R4, R114, 0x10000, RZ ;  /* 0x0001000072047824 */ /* 0x020fe200078e00ff */
[----:B------:R-:W-:Y:S01]  /*3bb0*/  ISETP.GT.AND P6, PT, R3, 0x88, P6 ;  /* 0x000000880300780c */ /* 0x000fe200037c4270 */
[----:B------:R-:W-:Y:S01]  /*3bc0*/  @P4 IMAD.MOV.U32 R5, RZ, RZ, R15 ;  /* 0x000000ffff054224 */ /* 0x000fe200078e000f */
[----:B------:R-:W-:Y:S01]  /*3bd0*/  BSSY B1, `(.L_x_92) ;  /* 0x0000009000017945 */ /* 0x000fe20003800000 */
[----:B------:R-:W-:-:S04]  /*3be0*/  FMUL R4, R4, R89 ;  /* 0x0000005904047220 */ /* 0x000fc80000400000 */
[----:B------:R-:W-:-:S05]  /*3bf0*/  FFMA R4, R25, R88, R4 ;  /* 0x0000005819047223 */ /* 0x000fca0000000004 */
[----:B------:R-:W-:-:S04]  /*3c00*/  F2FP.BF16.F32.PACK_AB R4, RZ, R4 ;  /* 0x00000004ff04723e */ /* 0x000fc800000010ff */
[----:B------:R-:W-:Y:S01]  /*3c10*/  PRMT R6, R4, 0x7610, R6 ;  /* 0x0000761004067816 */ /* 0x000fe20000000006 */
[----:B------:R-:W-:-:S05]  /*3c20*/  @P4 IMAD.MOV.U32 R4, RZ, RZ, R14 ;  /* 0x000000ffff044224 */ /* 0x000fca00078e000e */
[----:B------:R3:W-:Y:S01]  /*3c30*/  @P4 STG.E.U16 desc[UR38][R4.64+0x2], R6 ;  /* 0x0000020604004986 */ /* 0x0007e2000c101526 */
[----:B------:R-:W-:Y:S05]  /*3c40*/  @!P6 BRA `(.L_x_93) ;  /* 0x000000000004e947 */ /* 0x000fea0003800000 */
[----:B------:R4:W5:Y:S02]  /*3c50*/  LDG.E.LTC128B.U16 R114, desc[UR38][R8.64] ;  /* 0x0000002608727981 */ /* 0x000964000c1e1520 */
.L_x_93:
[----:B------:R-:W-:Y:S05]  /*3c60*/  BSYNC B1 ;  /* 0x0000000000017941 */ /* 0x000fea0003800000 */
.L_x_92:
[----:B---3-5:R-:W-:Y:S01]  /*3c70*/  IMAD.U32 R4, R114, 0x10000, RZ ;  /* 0x0001000072047824 */ /* 0x028fe200078e00ff */
[----:B------:R-:W-:Y:S01]  /*3c80*/  ISETP.NE.AND P4, PT, R116, RZ, PT ;  /* 0x000000ff7400720c */ /* 0x000fe20003f85270 */
[----:B------:R-:W-:Y:S02]  /*3c90*/  BSSY B1, `(.L_x_94) ;  /* 0x0000008000017945 */ /* 0x000fe40003800000 */
[----:B------:R-:W-:Y:S01]  /*3ca0*/  FMUL R5, R4, R89 ;  /* 0x0000005904057220 */ /* 0x000fe20000400000 */
[----:B------:R-:W-:-:S03]  /*3cb0*/  ISETP.GT.AND P4, PT, R3, 0x88, P4 ;  /* 0x000000880300780c */ /* 0x000fc60002784270 */
[----:B------:R-:W-:-:S05]  /*3cc0*/  FFMA R5, R26, R88, R5 ;  /* 0x000000581a057223 */ /* 0x000fca0000000005 */
[----:B------:R-:W-:-:S05]  /*3cd0*/  F2FP.BF16.F32.PACK_AB R5, RZ, R5 ;  /* 0x00000005ff05723e */ /* 0x000fca00000010ff */
[----:B------:R3:W-:Y:S01]  /*3ce0*/  @P6 STG.E.U16 desc[UR38][R20.64], R5 ;  /* 0x0000000514006986 */ /* 0x0007e2000c101526 */
[----:B------:R-:W-:Y:S05]  /*3cf0*/  @!P4 BRA `(.L_x_95) ;  /* 0x000000000004c947 */ /* 0x000fea0003800000 */
[----:B------:R0:W5:Y:S02]  /*3d00*/  LDG.E.LTC128B.U16 R114, desc[UR38][R12.64+0x2] ;  /* 0x000002260c727981 */ /* 0x000164000c1e1520 */
.L_x_95:
[----:B------:R-:W-:Y:S05]  /*3d10*/  BSYNC B1 ;  /* 0x0000000000017941 */ /* 0x000fea0003800000 */
.L_x_94:
[----:B-----5:R-:W-:Y:S01]  /*3d20*/  IMAD.U32 R4, R114, 0x10000, RZ ;  /* 0x0001000072047824 */ /* 0x020fe200078e00ff */
[----:B------:R-:W-:Y:S01]  /*3d30*/  ISETP.NE.AND P6, PT, R115, RZ, PT ;  /* 0x000000ff7300720c */ /* 0x000fe20003fc5270 */
[----:B------:R-:W-:Y:S02]  /*3d40*/  BSSY B1, `(.L_x_96) ;  /* 0x0000008000017945 */ /* 0x000fe40003800000 */
[----:B------:R-:W-:-:S04]  /*3d50*/  FMUL R4, R4, R89 ;  /* 0x0000005904047220 */ /* 0x000fc80000400000 */
[----:B------:R-:W-:-:S05]  /*3d60*/  FFMA R4, R27, R88, R4 ;  /* 0x000000581b047223 */ /* 0x000fca0000000004 */
[----:B------:R-:W-:-:S05]  /*3d70*/  F2FP.BF16.F32.PACK_AB R4, RZ, R4 ;  /* 0x00000004ff04723e */ /* 0x000fca00000010ff */
[----:B------:R0:W-:Y:S01]  /*3d80*/  @P4 STG.E.U16 desc[UR38][R64.64+0x2], R4 ;  /* 0x0000020440004986 */ /* 0x0001e2000c101526 */
[----:B------:R-:W-:-:S13]  /*3d90*/  ISETP.GT.AND P4, PT, R3, 0x80, P6 ;  /* 0x000000800300780c */ /* 0x000fda0003784270 */
[----:B0-----:R-:W-:Y:S05]  /*3da0*/  @!P4 BRA `(.L_x_97) ;  /* 0x000000000004c947 */ /* 0x001fea0003800000 */
[----:B------:R0:W5:Y:S02]  /*3db0*/  LDG.E.LTC128B.U16 R114, desc[UR38][R60.64+0x10] ;  /* 0x000010263c727981 */ /* 0x000164000c1e1520 */
.L_x_97:
[----:B------:R-:W-:Y:S05]  /*3dc0*/  BSYNC B1 ;  /* 0x0000000000017941 */ /* 0x000fea0003800000 */
.L_x_96:
[----:B-----5:R-:W-:Y:S01]  /*3dd0*/  IMAD.U32 R4, R114, 0x10000, RZ ;  /* 0x0001000072047824 */ /* 0x020fe200078e00ff */
[----:B------:R-:W-:Y:S01]  /*3de0*/  ISETP.NE.AND P6, PT, R117, RZ, PT ;  /* 0x000000ff7500720c */ /* 0x000fe20003fc5270 */
[----:B------:R-:W-:Y:S02]  /*3df0*/  BSSY B1, `(.L_x_98) ;  /* 0x000000b000017945 */ /* 0x000fe40003800000 */
[----:B---3--:R-:W-:Y:S01]  /*3e00*/  FMUL R5, R4, R89 ;  /* 0x0000005904057220 */ /* 0x008fe20000400000 */
[----:B------:R-:W-:-:S03]  /*3e10*/  @P4 IMAD.MOV.U32 R4, RZ, RZ, R14 ;  /* 0x000000ffff044224 */ /* 0x000fc600078e000e */
[----:B------:R-:W-:-:S05]  /*3e20*/  FFMA R5, R28, R88, R5 ;  /* 0x000000581c057223 */ /* 0x000fca0000000005 */
[----:B------:R-:W-:-:S04]  /*3e30*/  F2FP.BF16.F32.PACK_AB R5, RZ, R5 ;  /* 0x00000005ff05723e */ /* 0x000fc800000010ff */
[----:B------:R-:W-:Y:S01]  /*3e40*/  PRMT R6, R5, 0x7610, R6 ;  /* 0x0000761005067816 */ /* 0x000fe20000000006 */
[----:B------:R-:W-:-:S05]  /*3e50*/  @P4 IMAD.MOV.U32 R5, RZ, RZ, R15 ;  /* 0x000000ffff054224 */ /* 0x000fca00078e000f */
[----:B------:R3:W-:Y:S01]  /*3e60*/  @P4 STG.E.U16 desc[UR38][R4.64+0x10], R6 ;  /* 0x0000100604004986 */ /* 0x0007e2000c101526 */
[----:B------:R-:W-:-:S13]  /*3e70*/  ISETP.GT.AND P4, PT, R3, 0x80, P6 ;  /* 0x000000800300780c */ /* 0x000fda0003784270 */
[----:B---3--:R-:W-:Y:S05]  /*3e80*/  @!P4 BRA `(.L_x_99) ;  /* 0x000000000004c947 */ /* 0x008fea0003800000 */
[----:B------:R3:W5:Y:S02]  /*3e90*/  LDG.E.LTC128B.U16 R114, desc[UR38][R60.64+0x12] ;  /* 0x000012263c727981 */ /* 0x000764000c1e1520 */
.L_x_99:
[----:B------:R-:W-:Y:S05]  /*3ea0*/  BSYNC B1 ;  /* 0x0000000000017941 */ /* 0x000fea0003800000 */
.L_x_98:
[----:B-----5:R-:W-:Y:S01]  /*3eb0*/  IMAD.U32 R4, R114, 0x10000, RZ ;  /* 0x0001000072047824 */ /* 0x020fe200078e00ff */
[----:B------:R-:W-:Y:S01]  /*3ec0*/  BSSY B1, `(.L_x_100) ;  /* 0x000000c000017945 */ /* 0x000fe20003800000 */
[----:B------:R-:W-:Y:S02]  /*3ed0*/  @P4 IMAD.MOV.U32 R5, RZ, RZ, R15 ;  /* 0x000000ffff054224 */ /* 0x000fe400078e000f */
[----:B------:R-:W-:-:S04]  /*3ee0*/  FMUL R4, R4, R89 ;  /* 0x0000005904047220 */ /* 0x000fc80000400000 */
[----:B------:R-:W-:-:S05]  /*3ef0*/  FFMA R4, R29, R88, R4 ;  /* 0x000000581d047223 */ /* 0x000fca0000000004 */
[----:B------:R-:W-:-:S04]  /*3f00*/  F2FP.BF16.F32.PACK_AB R4, RZ, R4 ;  /* 0x00000004ff04723e */ /* 0x000fc800000010ff */
[----:B------:R-:W-:Y:S01]  /*3f10*/  PRMT R6, R4, 0x7610, R6 ;  /* 0x0000761004067816 */ /* 0x000fe20000000006 */
[----:B------:R-:W-:-:S05]  /*3f20*/  @P4 IMAD.MOV.U32 R4, RZ, RZ, R14 ;  /* 0x000000ffff044224 */ /* 0x000fca00078e000e */
[----:B------:R0:W-:Y:S01]  /*3f30*/  @P4 STG.E.U16 desc[UR38][R4.64+0x12], R6 ;  /* 0x0000120604004986 */ /* 0x0001e2000c101526 */
[----:B------:R-:W-:-:S04]  /*3f40*/  ISETP.NE.AND P4, PT, R115, RZ, PT ;  /* 0x000000ff7300720c */ /* 0x000fc80003f85270 */
[----:B------:R-:W-:-:S13]  /*3f50*/  ISETP.GT.AND P4, PT, R3, 0x88, P4 ;  /* 0x000000880300780c */ /* 0x000fda0002784270 */
[----:B0-----:R-:W-:Y:S05]  /*3f60*/  @!P4 BRA `(.L_x_101) ;  /* 0x000000000004c947 */ /* 0x001fea0003800000 */
[----:B------:R0:W5:Y:S02]  /*3f70*/  LDG.E.LTC128B.U16 R114, desc[UR38][R12.64+0x10] ;  /* 0x000010260c727981 */ /* 0x000164000c1e1520 */
.L_x_101:
[----:B------:R-:W-:Y:S05]  /*3f80*/  BSYNC B1 ;  /* 0x0000000000017941 */ /* 0x000fea0003800000 */
.L_x_100:
        /* <DEDUP_REMOVED lines=9> */
.L_x_103:
[----:B------:R-:W-:Y:S05]  /*4020*/  BSYNC B1 ;  /* 0x0000000000017941 */ /* 0x000fea0003800000 */
.L_x_102:
[----:B-----5:R-:W-:Y:S01]  /*4030*/  IMAD.U32 R4, R114, 0x10000, RZ ;  /* 0x0001000072047824 */ /* 0x020fe200078e00ff */
[----:B------:R-:W-:Y:S01]  /*4040*/  ISETP.NE.AND P6, PT, R118, RZ, PT ;  /* 0x000000ff7600720c */ /* 0x000fe20003fc5270 */
        /* <DEDUP_REMOVED lines=8> */
[----:B------:R-:W-:-:S13]  /*40d0*/  ISETP.GT.AND P4, PT, R3, 0x80, P6 ;  /* 0x000000800300780c */ /* 0x000fda0003784270 */
[----:B0-----:R-:W-:Y:S05]  /*40e0*/  @!P4 BRA `(.L_x_105) ;  /* 0x000000000004c947 */ /* 0x001fea0003800000 */
[----:B------:R0:W5:Y:S02]  /*40f0*/  LDG.E.LTC128B.U16 R114, desc[UR38][R60.64+0x20] ;  /* 0x000020263c727981 */ /* 0x000164000c1e1520 */
.L_x_105:
[----:B------:R-:W-:Y:S05]  /*4100*/  BSYNC B1 ;  /* 0x0000000000017941 */ /* 0x000fea0003800000 */
.L_x_104:
[----:B-----5:R-:W-:Y:S01]  /*4110*/  IMAD.U32 R4, R114, 0x10000, RZ ;  /* 0x0001000072047824 */ /* 0x020fe200078e00ff */
[----:B------:R-:W-:Y:S01]  /*4120*/  ISETP.NE.AND P6, PT, R100, RZ, PT ;  /* 0x000000ff6400720c */ /* 0x000fe20003fc5270 */
[----:B------:R-:W-:Y:S02]  /*4130*/  BSSY B1, `(.L_x_106) ;  /* 0x000000b000017945 */ /* 0x000fe40003800000 */
[----:B------:R-:W-:Y:S01]  /*4140*/  FMUL R5, R4, R89 ;  /* 0x0000005904057220 */ /* 0x000fe20000400000 */
[----:B------:R-:W-:-:S03]  /*4150*/  @P4 IMAD.MOV.U32 R4, RZ, RZ, R14 ;  /* 0x000000ffff044224 */ /* 0x000fc600078e000e */
        /* <DEDUP_REMOVED lines=8> */
.L_x_107:
[----:B------:R-:W-:Y:S05]  /*41e0*/  BSYNC B1 ;  /* 0x0000000000017941 */ /* 0x000fea0003800000 */
.L_x_106:
        /* <DEDUP_REMOVED lines=13> */
.L_x_109:
[----:B------:R-:W-:Y:S05]  /*42c0*/  BSYNC B1 ;  /* 0x0000000000017941 */ /* 0x000fea0003800000 */
.L_x_108:
[----:B-----5:R-:W-:Y:S01]  /*42d0*/  IMAD.U32 R4, R114, 0x10000, RZ ;  /* 0x0001000072047824 */ /* 0x020fe200078e00ff */
[----:B------:R-:W-:Y:S03]  /*42e0*/  BSSY B1, `(.L_x_110) ;  /* 0x000000b000017945 */ /* 0x000fe60003800000 */
        /* <DEDUP_REMOVED lines=10> */
.L_x_111:
[----:B------:R-:W-:Y:S05]  /*4390*/  BSYNC B1 ;  /* 0x0000000000017941 */ /* 0x000fea0003800000 */
.L_x_110:
        /* <DEDUP_REMOVED lines=13> */
.L_x_113:
[----:B------:R-:W-:Y:S05]  /*4470*/  BSYNC B1 ;  /* 0x0000000000017941 */ /* 0x000fea0003800000 */
.L_x_112:
        /* <DEDUP_REMOVED lines=13> */
.L_x_115:
[----:B------:R-:W-:Y:S05]  /*4550*/  BSYNC B1 ;  /* 0x0000000000017941 */ /* 0x000fea0003800000 */
.L_x_114:
        /* <DEDUP_REMOVED lines=13> */
.L_x_117:
[----:B------:R-:W-:Y:S05]  /*4630*/  BSYNC B1 ;  /* 0x0000000000017941 */ /* 0x000fea0003800000 */
.L_x_116:
        /* <DEDUP_REMOVED lines=12> */
.L_x_119:
[----:B------:R-:W-:Y:S05]  /*4700*/  BSYNC B1 ;  /* 0x0000000000017941 */ /* 0x000fea0003800000 */
.L_x_118:
        /* <DEDUP_REMOVED lines=13> */
.L_x_121:
[----:B------:R-:W-:Y:S05]  /*47e0*/  BSYNC B1 ;  /* 0x0000000000017941 */ /* 0x000fea0003800000 */
.L_x_120:
        /* <DEDUP_REMOVED lines=13> */
.L_x_123:
[----:B------:R-:W-:Y:S05]  /*48c0*/  BSYNC B1 ;  /* 0x0000000000017941 */ /* 0x000fea0003800000 */
.L_x_122:
        /* <DEDUP_REMOVED lines=13> */
.L_x_125:
[----:B------:R-:W-:Y:S05]  /*49a0*/  BSYNC B1 ;  /* 0x0000000000017941 */ /* 0x000fea0003800000 */
.L_x_124:
        /* <DEDUP_REMOVED lines=12> */
.L_x_127:
[----:B------:R-:W-:Y:S05]  /*4a70*/  BSYNC B1 ;  /* 0x0000000000017941 */ /* 0x000fea0003800000 */
.L_x_126:
        /* <DEDUP_REMOVED lines=13> */
.L_x_129:
[----:B------:R-:W-:Y:S05]  /*4b50*/  BSYNC B1 ;  /* 0x0000000000017941 */ /* 0x000fea0003800000 */
.L_x_128:
        /* <DEDUP_REMOVED lines=12> */
.L_x_131:
[----:B------:R-:W-:Y:S05]  /*4c20*/  BSYNC B1 ;  /* 0x0000000000017941 */ /* 0x000fea0003800000 */
.L_x_130:
        /* <DEDUP_REMOVED lines=12> */
.L_x_133:
[----:B------:R-:W-:Y:S05]  /*4cf0*/  BSYNC B1 ;  /* 0x0000000000017941 */ /* 0x000fea0003800000 */
.L_x_132:
[----:B-----5:R-:W-:Y:S01]  /*4d00*/  IMAD.U32 R4, R114, 0x10000, RZ ;  /* 0x0001000072047824 */ /* 0x020fe200078e00ff */
[----:B------:R-:W-:Y:S01]  /*4d10*/  ISETP.GT.AND P5, PT, R3, 0x88, P5 ;  /* 0x000000880300780c */ /* 0x000fe20002fa4270 */
        /* <DEDUP_REMOVED lines=8> */
[----:B------:R-:W-:Y:S05]  /*4da0*/  @!P5 BRA `(.L_x_135) ;  /* 0x000000000004d947 */ /* 0x000fea0003800000 */
[----:B------:R0:W5:Y:S02]  /*4db0*/  LDG.E.LTC128B.U16 R114, desc[UR38][R12.64+0x52] ;  /* 0x000052260c727981 */ /* 0x000164000c1e1520 */
.L_x_135:
[----:B------:R-:W-:Y:S05]  /*4dc0*/  BSYNC B1 ;  /* 0x0000000000017941 */ /* 0x000fea0003800000 */
.L_x_134:
[----:B0----5:R-:W-:Y:S01]  /*4dd0*/  IMAD.U32 R4, R114, 0x10000, RZ ;  /* 0x0001000072047824 */ /* 0x021fe200078e00ff */
        /* <DEDUP_REMOVED lines=11> */
.L_x_137:
[----:B------:R-:W-:Y:S05]  /*4e90*/  BSYNC B1 ;  /* 0x0000000000017941 */ /* 0x000fea0003800000 */
.L_x_136:
[----:B0----5:R-:W-:Y:S01]  /*4ea0*/  IMAD.U32 R4, R114, 0x10000, RZ ;  /* 0x0001000072047824 */ /* 0x021fe200078e00ff */
        /* <DEDUP_REMOVED lines=11> */
.L_x_139:
[----:B------:R-:W-:Y:S05]  /*4f60*/  BSYNC B1 ;  /* 0x0000000000017941 */ /* 0x000fea0003800000 */
.L_x_138:
        /* <DEDUP_REMOVED lines=12> */
.L_x_141:
[----:B------:R-:W-:Y:S05]  /*5030*/  BSYNC B1 ;  /* 0x0000000000017941 */ /* 0x000fea0003800000 */
.L_x_140:
        /* <DEDUP_REMOVED lines=12> */
.L_x_143:
[----:B------:R-:W-:Y:S05]  /*5100*/  BSYNC B1 ;  /* 0x0000000000017941 */ /* 0x000fea0003800000 */
.L_x_142:
        /* <DEDUP_REMOVED lines=12> */
.L_x_145:
[----:B------:R-:W-:Y:S05]  /*51d0*/  BSYNC B1 ;  /* 0x0000000000017941 */ /* 0x000fea0003800000 */
.L_x_144:
        /* <DEDUP_REMOVED lines=12> */
.L_x_147:
[----:B------:R-:W-:Y:S05]  /*52a0*/  BSYNC B1 ;  /* 0x0000000000017941 */ /* 0x000fea0003800000 */
.L_x_146:
        /* <DEDUP_REMOVED lines=9> */
.L_x_149:
[----:B------:R-:W-:Y:S05]  /*5340*/  BSYNC B1 ;  /* 0x0000000000017941 */ /* 0x000fea0003800000 */
.L_x_148:
        /* <DEDUP_REMOVED lines=12> */
.L_x_151:
[----:B------:R-:W-:Y:S05]  /*5410*/  BSYNC B1 ;  /* 0x0000000000017941 */ /* 0x000fea0003800000 */
.L_x_150:
[----:B------:R-:W-:Y:S05]  /*5420*/  @!P0 BRA `(.L_x_152) ;  /* 0x0000001400848947 */ /* 0x000fea0003800000 */
[----:B-----5:R-:W-:-:S04]  /*5430*/  IMAD.U32 R114, R114, 0x10000, RZ ;  /* 0x0001000072727824 */ /* 0x020fc800078e00ff */
[----:B------:R-:W-:-:S04]  /*5440*/  FMUL R114, R114, R89 ;  /* 0x0000005972727220 */ /* 0x000fc80000400000 */
[----:B------:R-:W-:-:S05]  /*5450*/  FFMA R114, R55, R88, R114 ;  /* 0x0000005837727223 */ /* 0x000fca0000000072 */
[----:B------:R-:W-:-:S05]  /*5460*/  F2FP.BF16.F32.PACK_AB R114, RZ, R114 ;  /* 0x00000072ff72723e */ /* 0x000fca00000010ff */
[----:B------:R0:W-:Y:S01]  /*5470*/  STG.E.U16 desc[UR38][R10.64+0x72], R114 ;  /* 0x000072720a007986 */ /* 0x0001e2000c101526 */
[----:B------:R-:W-:Y:S05]  /*5480*/  BRA `(.L_x_152) ;  /* 0x00000014006c7947 */ /* 0x000fea0003800000 */
.L_x_29:
[----:B------:R-:W-:Y:S01]  /*5490*/  ULDC.64 UR4, c[0x0][0x5c0] ;  /* 0x0001700000047ab9 */ /* 0x000fe20000000a00 */
[-C--:B------:R-:W-:Y:S01]  /*54a0*/  FMUL R56, R56, R88.reuse ;  /* 0x0000005838387220 */ /* 0x080fe20000400000 */
[----:B------:R-:W-:Y:S01]  /*54b0*/  LEA R10, P1, R110, UR4, 0x1 ;  /* 0x000000046e0a7c11 */ /* 0x000fe2000f8208ff */
[----:B------:R-:W-:Y:S01]  /*54c0*/  IMAD.SHL.U32 R7, R94, 0x2, RZ ;  /* 0x000000025e077824 */ /* 0x000fe200078e00ff */
[----:B------:R-:W-:Y:S01]  /*54d0*/  ISETP.GT.AND P3, PT, R4, 0x1, PT ;  /* 0x000000010400780c */ /* 0x000fe20003f64270 */
[----:B------:R-:W-:Y:S01]  /*54e0*/  FMUL R57, R57, R88 ;  /* 0x0000005839397220 */ /* 0x000fe20000400000 */
[----:B------:R-:W-:Y:S01]  /*54f0*/  F2FP.BF16.F32.PACK_AB R56, RZ, R56 ;  /* 0x00000038ff38723e */ /* 0x000fe200000010ff */
[-C--:B------:R-:W-:Y:S01]  /*5500*/  FMUL R58, R58, R88.reuse ;  /* 0x000000583a3a7220 */ /* 0x080fe20000400000 */
[----:B------:R-:W-:Y:S01]  /*5510*/  LEA.HI.X R11, R110, UR5, R103, 0x1, P1 ;  /* 0x000000056e0b7c11 */ /* 0x000fe200088f0c67 */
[-C--:B------:R-:W-:Y:S01]  /*5520*/  FMUL R59, R59, R88.reuse ;  /* 0x000000583b3b7220 */ /* 0x080fe20000400000 */
[----:B------:R-:W-:Y:S01]  /*5530*/  ISETP.GT.AND P1, PT, R3, RZ, P3 ;  /* 0x000000ff0300720c */ /* 0x000fe20001f24270 */
[----:B------:R-:W-:Y:S01]  /*5540*/  IMAD.SHL.U32 R19, R95, 0x2, RZ ;  /* 0x000000025f137824 */ /* 0x000fe200078e00ff */
[----:B------:R-:W-:Y:S01]  /*5550*/  ISETP.GT.AND P2, PT, R3, 0x8, P6 ;  /* 0x000000080300780c */ /* 0x000fe20003744270 */
[----:B------:R-:W-:Y:S01]  /*5560*/  @P0 STG.E.U16 desc[UR38][R10.64], R56 ;  /* 0x000000380a000986 */ /* 0x000fe2000c101526 */
[----:B------:R-:W-:Y:S01]  /*5570*/  SHF.L.U64.HI R5, R94, 0x1, R93 ;  /* 0x000000015e057819 */ /* 0x000fe2000001025d */
[----:B------:R-:W-:Y:S01]  /*5580*/  FMUL R60, R60, R88 ;  /* 0x000000583c3c7220 */ /* 0x000fe20000400000 */
[----:B------:R-:W-:Y:S01]  /*5590*/  IADD3 R8, P0, R7, R10, RZ ;  /* 0x0000000a07087210 */ /* 0x000fe20007f1e0ff */
[-C--:B------:R-:W-:Y:S01]  /*55a0*/  FMUL R61, R61, R88.reuse ;  /* 0x000000583d3d7220 */ /* 0x080fe20000400000 */
[----:B------:R-:W-:Y:S01]  /*55b0*/  F2FP.BF16.F32.PACK_AB R57, RZ, R57 ;  /* 0x00000039ff39723e */ /* 0x000fe200000010ff */
[----:B------:R-:W-:Y:S01]  /*55c0*/  FMUL R63, R63, R88 ;  /* 0x000000583f3f7220 */ /* 0x000fe20000400000 */
[----:B------:R-:W-:Y:S01]  /*55d0*/  F2FP.BF16.F32.PACK_AB R58, RZ, R58 ;  /* 0x0000003aff3a723e */ /* 0x000fe200000010ff */
[----:B------:R-:W-:Y:S01]  /*55e0*/  IMAD.X R9, R5, 0x1, R11, P0 ;  /* 0x0000000105097824 */ /* 0x000fe200000e060b */
[----:B------:R-:W-:Y:S01]  /*55f0*/  ISETP.GT.AND P0, PT, R3, 0x8, P3 ;  /* 0x000000080300780c */ /* 0x000fe20001f04270 */
[----:B------:R-:W-:Y:S01]  /*5600*/  @P1 STG.E.U16 desc[UR38][R10.64+0x2], R57 ;  /* 0x000002390a001986 */ /* 0x000fe2000c101526 */
[----:B------:R-:W-:Y:S01]  /*5610*/  F2FP.BF16.F32.PACK_AB R59, RZ, R59 ;  /* 0x0000003bff3b723e */ /* 0x000fe200000010ff */
[----:B------:R-:W-:Y:S01]  /*5620*/  FMUL R62, R62, R88 ;  /* 0x000000583e3e7220 */ /* 0x000fe20000400000 */
[----:B------:R-:W-:Y:S01]  /*5630*/  SHF.L.U64.HI R13, R95, 0x1, R92 ;  /* 0x000000015f0d7819 */ /* 0x000fe2000001025c */
[----:B------:R-:W-:Y:S01]  /*5640*/  @P2 STG.E.U16 desc[UR38][R8.64], R58 ;  /* 0x0000003a08002986 */ /* 0x000fe2000c101526 */
[----:B------:R-:W-:Y:S01]  /*5650*/  IADD3 R6, P1, P2, R19, R10, R7 ;  /* 0x0000000a13067210 */ /* 0x000fe20007a3e007 */
[-C--:B------:R-:W-:Y:S01]  /*5660*/  FMUL R64, R64, R88.reuse ;  /* 0x0000005840407220 */ /* 0x080fe20000400000 */
[C---:B------:R-:W-:Y:S01]  /*5670*/  ISETP.GT.AND P4, PT, R4.reuse, 0x8, PT ;  /* 0x000000080400780c */ /* 0x040fe20003f84270 */
[-C--:B------:R-:W-:Y:S01]  /*5680*/  FMUL R65, R65, R88.reuse ;  /* 0x0000005841417220 */ /* 0x080fe20000400000 */
[----:B------:R-:W-:Y:S01]  /*5690*/  ISETP.GT.AND P3, PT, R4, 0x9, PT ;  /* 0x000000090400780c */ /* 0x000fe20003f64270 */
[-C--:B------:R-:W-:Y:S01]  /*56a0*/  FMUL R66, R66, R88.reuse ;  /* 0x0000005842427220 */ /* 0x080fe20000400000 */
[----:B------:R-:W-:Y:S01]  /*56b0*/  IADD3.X R7, R13, R11, R5, P1, P2 ;  /* 0x0000000b0d077210 */ /* 0x000fe20000fe4405 */
[----:B------:R-:W-:Y:S01]  /*56c0*/  @P0 STG.E.U16 desc[UR38][R8.64+0x2], R59 ;  /* 0x0000023b08000986 */ /* 0x000fe2000c101526 */
[----:B------:R-:W-:Y:S01]  /*56d0*/  ISETP.GT.AND P1, PT, R3, RZ, P4 ;  /* 0x000000ff0300720c */ /* 0x000fe20002724270 */
[-C--:B------:R-:W-:Y:S01]  /*56e0*/  FMUL R67, R67, R88.reuse ;  /* 0x0000005843437220 */ /* 0x080fe20000400000 */
[----:B------:R-:W-:Y:S01]  /*56f0*/  ISETP.GT.AND P0, PT, R3, RZ, P3 ;  /* 0x000000ff0300720c */ /* 0x000fe20001f04270 */
[----:B------:R-:W-:Y:S01]  /*5700*/  FMUL R68, R68, R88 ;  /* 0x0000005844447220 */ /* 0x000fe20000400000 */
[----:B------:R-:W-:Y:S01]  /*5710*/  F2FP.BF16.F32.PACK_AB R60, RZ, R60 ;  /* 0x0000003cff3c723e */ /* 0x000fe200000010ff */
[-C--:B------:R-:W-:Y:S01]  /*5720*/  FMUL R69, R69, R88.reuse ;  /* 0x0000005845457220 */ /* 0x080fe20000400000 */
[----:B------:R-:W-:Y:S01]  /*5730*/  F2FP.BF16.F32.PACK_AB R61, RZ, R61 ;  /* 0x0000003dff3d723e */ /* 0x000fe200000010ff */
[-C--:B------:R-:W-:Y:S01]  /*5740*/  FMUL R70, R70, R88.reuse ;  /* 0x0000005846467220 */ /* 0x080fe20000400000 */
[----:B------:R-:W-:Y:S01]  /*5750*/  F2FP.BF16.F32.PACK_AB R63, RZ, R63 ;  /* 0x0000003fff3f723e */ /* 0x000fe200000010ff */
[----:B------:R-:W-:Y:S01]  /*5760*/  FMUL R71, R71, R88 ;  /* 0x0000005847477220 */ /* 0x000fe20000400000 */
[----:B------:R-:W-:Y:S01]  /*5770*/  F2FP.BF16.F32.PACK_AB R62, RZ, R62 ;  /* 0x0000003eff3e723e */ /* 0x000fe200000010ff */
[----:B------:R-:W-:Y:S01]  /*5780*/  FMUL R72, R72, R88 ;  /* 0x0000005848487220 */ /* 0x000fe20000400000 */
[----:B------:R-:W-:Y:S01]  /*5790*/  F2FP.BF16.F32.PACK_AB R64, RZ, R64 ;  /* 0x00000040ff40723e */ /* 0x000fe200000010ff */
[----:B------:R-:W-:Y:S01]  /*57a0*/  @P1 STG.E.U16 desc[UR38][R10.64+0x10], R60 ;  /* 0x0000103c0a001986 */ /* 0x000fe2000c101526 */
[----:B------:R-:W-:Y:S01]  /*57b0*/  ISETP.GT.AND P1, PT, R3, 0x8, P4 ;  /* 0x000000080300780c */ /* 0x000fe20002724270 */
[-C--:B------:R-:W-:Y:S01]  /*57c0*/  FMUL R73, R73, R88.reuse ;  /* 0x0000005849497220 */ /* 0x080fe20000400000 */
[----:B------:R-:W-:Y:S01]  /*57d0*/  ISETP.GT.AND P2, PT, R4, 0x11, PT ;  /* 0x000000110400780c */ /* 0x000fe20003f44270 */
[----:B------:R-:W-:Y:S01]  /*57e0*/  @P0 STG.E.U16 desc[UR38][R10.64+0x12], R61 ;  /* 0x0000123d0a000986 */ /* 0x000fe2000c101526 */
[----:B------:R-:W-:Y:S01]  /*57f0*/  ISETP.GT.AND P0, PT, R3, 0x8, P3 ;  /* 0x000000080300780c */ /* 0x000fe20001f04270 */
[-C--:B------:R-:W-:Y:S01]  /*5800*/  FMUL R74, R74, R88.reuse ;  /* 0x000000584a4a7220 */ /* 0x080fe20000400000 */
[----:B------:R-:W-:Y:S01]  /*5810*/  ISETP.GT.AND P3, PT, R4, 0x10, PT ;  /* 0x000000100400780c */ /* 0x000fe20003f64270 */
[-C--:B------:R-:W-:Y:S01]  /*5820*/  FMUL R75, R75, R88.reuse ;  /* 0x000000584b4b7220 */ /* 0x080fe20000400000 */
[----:B------:R-:W-:Y:S01]  /*5830*/  F2FP.BF16.F32.PACK_AB R65, RZ, R65 ;  /* 0x00000041ff41723e */ /* 0x000fe200000010ff */
[----:B------:R-:W-:Y:S01]  /*5840*/  FMUL R76, R76, R88 ;  /* 0x000000584c4c7220 */ /* 0x000fe20000400000 */
[----:B------:R-:W-:Y:S01]  /*5850*/  F2FP.BF16.F32.PACK_AB R66, RZ, R66 ;  /* 0x00000042ff42723e */ /* 0x000fe200000010ff */
[----:B------:R-:W-:Y:S01]  /*5860*/  FMUL R77, R77, R88 ;  /* 0x000000584d4d7220 */ /* 0x000fe20000400000 */
[----:B------:R-:W-:Y:S01]  /*5870*/  F2FP.BF16.F32.PACK_AB R67, RZ, R67 ;  /* 0x00000043ff43723e */ /* 0x000fe200000010ff */
[----:B------:R-:W-:Y:S01]  /*5880*/  @P1 STG.E.U16 desc[UR38][R8.64+0x10], R62 ;  /* 0x0000103e08001986 */ /* 0x000fe2000c101526 */
[----:B------:R-:W-:Y:S01]  /*5890*/  F2FP.BF16.F32.PACK_AB R68, RZ, R68 ;  /* 0x00000044ff44723e */ /* 0x000fe200000010ff */
[-C--:B------:R-:W-:Y:S01]  /*58a0*/  FMUL R78, R78, R88.reuse ;  /* 0x000000584e4e7220 */ /* 0x080fe20000400000 */
[----:B------:R-:W-:Y:S01]  /*58b0*/  ISETP.GT.AND P1, PT, R4, 0x19, PT ;  /* 0x000000190400780c */ /* 0x000fe20003f24270 */
[----:B------:R-:W-:Y:S01]  /*58c0*/  @P0 STG.E.U16 desc[UR38][R8.64+0x12], R63 ;  /* 0x0000123f08000986 */ /* 0x000fe2000c101526 */
[----:B------:R-:W-:Y:S01]  /*58d0*/  ISETP.GT.AND P0, PT, R3, RZ, P3 ;  /* 0x000000ff0300720c */ /* 0x000fe20001f04270 */
[-C--:B------:R-:W-:Y:S01]  /*58e0*/  FMUL R79, R79, R88.reuse ;  /* 0x000000584f4f7220 */ /* 0x080fe20000400000 */
[----:B------:R-:W-:Y:S01]  /*58f0*/  F2FP.BF16.F32.PACK_AB R69, RZ, R69 ;  /* 0x00000045ff45723e */ /* 0x000fe200000010ff */
[----:B------:R-:W-:Y:S01]  /*5900*/  FMUL R80, R80, R88 ;  /* 0x0000005850507220 */ /* 0x000fe20000400000 */
[----:B------:R-:W-:Y:S01]  /*5910*/  F2FP.BF16.F32.PACK_AB R70, RZ, R70 ;  /* 0x00000046ff46723e */ /* 0x000fe200000010ff */
        /* <DEDUP_REMOVED lines=8> */
[----:B------:R-:W-:Y:S01]  /*59a0*/  @P0 STG.E.U16 desc[UR38][R10.64+0x20], R64 ;  /* 0x000020400a000986 */ /* 0x000fe2000c101526 */
[----:B------:R-:W-:Y:S01]  /*59b0*/  ISETP.GT.AND P0, PT, R3, RZ, P2 ;  /* 0x000000ff0300720c */ /* 0x000fe20001704270 */
[-C--:B------:R-:W-:Y:S01]  /*59c0*/  FMUL R85, R85, R88.reuse ;  /* 0x0000005855557220 */ /* 0x080fe20000400000 */
[----:B------:R-:W-:Y:S01]  /*59d0*/  F2FP.BF16.F32.PACK_AB R75, RZ, R75 ;  /* 0x0000004bff4b723e */ /* 0x000fe200000010ff */
[-C--:B------:R-:W-:Y:S01]  /*59e0*/  FMUL R86, R86, R88.reuse ;  /* 0x0000005856567220 */ /* 0x080fe20000400000 */
[----:B------:R-:W-:Y:S01]  /*59f0*/  ISETP.GT.AND P5, PT, R4, 0x28, PT ;  /* 0x000000280400780c */ /* 0x000fe20003fa4270 */
[----:B------:R-:W-:Y:S01]  /*5a00*/  FMUL R87, R87, R88 ;  /* 0x0000005857577220 */ /* 0x000fe20000400000 */
[----:B------:R-:W-:Y:S01]  /*5a10*/  F2FP.BF16.F32.PACK_AB R76, RZ, R76 ;  /* 0x0000004cff4c723e */ /* 0x000fe200000010ff */
[-C--:B------:R-:W-:Y:S01]  /*5a20*/  FMUL R24, R24, R88.reuse ;  /* 0x0000005818187220 */ /* 0x080fe20000400000 */
[----:B------:R-:W-:Y:S01]  /*5a30*/  ISETP.GT.AND P4, PT, R4, 0x29, PT ;  /* 0x000000290400780c */ /* 0x000fe20003f84270 */
[-C--:B------:R-:W-:Y:S01]  /*5a40*/  FMUL R25, R25, R88.reuse ;  /* 0x0000005819197220 */ /* 0x080fe20000400000 */
[----:B------:R-:W-:Y:S01]  /*5a50*/  F2FP.BF16.F32.PACK_AB R77, RZ, R77 ;  /* 0x0000004dff4d723e */ /* 0x000fe200000010ff */
[----:B------:R-:W-:Y:S01]  /*5a60*/  FMUL R26, R26, R88 ;  /* 0x000000581a1a7220 */ /* 0x000fe20000400000 */
[----:B------:R-:W-:Y:S01]  /*5a70*/  F2FP.BF16.F32.PACK_AB R78, RZ, R78 ;  /* 0x0000004eff4e723e */ /* 0x000fe200000010ff */
[----:B------:R-:W-:Y:S01]  /*5a80*/  @P0 STG.E.U16 desc[UR38][R10.64+0x22], R65 ;  /* 0x000022410a000986 */ /* 0x000fe2000c101526 */
[----:B------:R-:W-:Y:S01]  /*5a90*/  ISETP.GT.AND P0, PT, R3, 0x8, P3 ;  /* 0x000000080300780c */ /* 0x000fe20001f04270 */
[-C--:B------:R-:W-:Y:S01]  /*5aa0*/  FMUL R27, R27, R88.reuse ;  /* 0x000000581b1b7220 */ /* 0x080fe20000400000 */
[----:B------:R-:W-:Y:S01]  /*5ab0*/  F2FP.BF16.F32.PACK_AB R79, RZ, R79 ;  /* 0x0000004fff4f723e */ /* 0x000fe200000010ff */
[-C--:B------:R-:W-:Y:S01]  /*5ac0*/  FMUL R28, R28, R88.reuse ;  /* 0x000000581c1c7220 */ /* 0x080fe20000400000 */
[----:B------:R-:W-:Y:S01]  /*5ad0*/  ISETP.GT.AND P3, PT, R4, 0x30, PT ;  /* 0x000000300400780c */ /* 0x000fe20003f64270 */
        /* <DEDUP_REMOVED lines=8> */
[----:B------:R-:W-:Y:S01]  /*5b60*/  @P0 STG.E.U16 desc[UR38][R8.64+0x20], R66 ;  /* 0x0000204208000986 */ /* 0x000fe2000c101526 */
[----:B------:R-:W-:Y:S01]  /*5b70*/  ISETP.GT.AND P0, PT, R3, 0x8, P2 ;  /* 0x000000080300780c */ /* 0x000fe20001704270 */
[-C--:B------:R-:W-:Y:S01]  /*5b80*/  FMUL R33, R33, R88.reuse ;  /* 0x0000005821217220 */ /* 0x080fe20000400000 */
[----:B------:R-:W-:Y:S01]  /*5b90*/  ISETP.GT.AND P2, PT, R4, 0x18, PT ;  /* 0x000000180400780c */ /* 0x000fe20003f44270 */
[----:B------:R-:W-:Y:S01]  /*5ba0*/  FMUL R34, R34, R88 ;  /* 0x0000005822227220 */ /* 0x000fe20000400000 */
[----:B------:R-:W-:Y:S01]  /*5bb0*/  F2FP.BF16.F32.PACK_AB R84, RZ, R84 ;  /* 0x00000054ff54723e */ /* 0x000fe200000010ff */
[-C--:B------:R-:W-:Y:S01]  /*5bc0*/  FMUL R35, R35, R88.reuse ;  /* 0x0000005823237220 */ /* 0x080fe20000400000 */
[----:B------:R-:W-:Y:S01]  /*5bd0*/  P2R R5, PR, RZ, 0x20 ;  /* 0x00000020ff057803 */ /* 0x000fe20000000000 */
[-C--:B------:R-:W-:Y:S01]  /*5be0*/  FMUL R36, R36, R88.reuse ;  /* 0x0000005824247220 */ /* 0x080fe20000400000 */
[----:B------:R-:W-:Y:S01]  /*5bf0*/  F2FP.BF16.F32.PACK_AB R85, RZ, R85 ;  /* 0x00000055ff55723e */ /* 0x000fe200000010ff */
[----:B------:R-:W-:Y:S01]  /*5c00*/  FMUL R37, R37, R88 ;  /* 0x0000005825257220 */ /* 0x000fe20000400000 */
[----:B------:R-:W-:Y:S01]  /*5c10*/  F2FP.BF16.F32.PACK_AB R86, RZ, R86 ;  /* 0x00000056ff56723e */ /* 0x000fe200000010ff */
[-C--:B------:R-:W-:Y:S01]  /*5c20*/  FMUL R38, R38, R88.reuse ;  /* 0x0000005826267220 */ /* 0x080fe20000400000 */
[----:B------:R-:W-:Y:S01]  /*5c30*/  F2FP.BF16.F32.PACK_AB R87, RZ, R87 ;  /* 0x00000057ff57723e */ /* 0x000fe200000010ff */
[----:B------:R-:W-:Y:S01]  /*5c40*/  @P0 STG.E.U16 desc[UR38][R8.64+0x22], R67 ;  /* 0x0000224308000986 */ /* 0x000fe2000c101526 */
[----:B------:R-:W-:Y:S01]  /*5c50*/  ISETP.GT.AND P0, PT, R3, RZ, P2 ;  /* 0x000000ff0300720c */ /* 0x000fe20001704270 */
        /* <DEDUP_REMOVED lines=36> */
[----:B------:R-:W-:Y:S01]  /*5ea0*/  FMUL R55, R55, R88 ;  /* 0x0000005837377220 */ /* 0x000fe20000400000 */
[----:B------:R-:W-:-:S02]  /*5eb0*/  F2FP.BF16.F32.PACK_AB R39, RZ, R39 ;  /* 0x00000027ff27723e */ /* 0x000fc400000010ff */
[----:B------:R-:W-:Y:S01]  /*5ec0*/  F2FP.BF16.F32.PACK_AB R40, RZ, R40 ;  /* 0x00000028ff28723e */ /* 0x000fe200000010ff */
[----:B------:R-:W-:Y:S01]  /*5ed0*/  @P0 STG.E.U16 desc[UR38][R8.64+0x30], R70 ;  /* 0x0000304608000986 */ /* 0x000fe2000c101526 */
[----:B------:R-:W-:Y:S02]  /*5ee0*/  ISETP.GT.AND P0, PT, R3, 0x8, P1 ;  /* 0x000000080300780c */ /* 0x000fe40000f04270 */
[----:B------:R-:W-:Y:S02]  /*5ef0*/  ISETP.GT.AND P1, PT, R4, 0x21, PT ;  /* 0x000000210400780c */ /* 0x000fe40003f24270 */
[----:B------:R-:W-:Y:S02]  /*5f00*/  F2FP.BF16.F32.PACK_AB R41, RZ, R41 ;  /* 0x00000029ff29723e */ /* 0x000fe400000010ff */
[----:B------:R-:W-:Y:S02]  /*5f10*/  F2FP.BF16.F32.PACK_AB R42, RZ, R42 ;  /* 0x0000002aff2a723e */ /* 0x000fe400000010ff */
[----:B------:R-:W-:-:S02]  /*5f20*/  F2FP.BF16.F32.PACK_AB R43, RZ, R43 ;  /* 0x0000002bff2b723e */ /* 0x000fc400000010ff */
[----:B------:R-:W-:Y:S02]  /*5f30*/  F2FP.BF16.F32.PACK_AB R44, RZ, R44 ;  /* 0x0000002cff2c723e */ /* 0x000fe400000010ff */
[----:B------:R-:W-:Y:S01]  /*5f40*/  F2FP.BF16.F32.PACK_AB R45, RZ, R45 ;  /* 0x0000002dff2d723e */ /* 0x000fe200000010ff */
[----:B------:R-:W-:Y:S01]  /*5f50*/  @P0 STG.E.U16 desc[UR38][R8.64+0x32], R71 ;  /* 0x0000324708000986 */ /* 0x000fe2000c101526 */
[----:B------:R-:W-:Y:S02]  /*5f60*/  ISETP.GT.AND P0, PT, R3, RZ, P2 ;  /* 0x000000ff0300720c */ /* 0x000fe40001704270 */
[----:B------:R-:W-:Y:S02]  /*5f70*/  F2FP.BF16.F32.PACK_AB R46, RZ, R46 ;  /* 0x0000002eff2e723e */ /* 0x000fe400000010ff */
[----:B------:R-:W-:Y:S02]  /*5f80*/  F2FP.BF16.F32.PACK_AB R47, RZ, R47 ;  /* 0x0000002fff2f723e */ /* 0x000fe400000010ff */
[----:B------:R-:W-:-:S02]  /*5f90*/  F2FP.BF16.F32.PACK_AB R48, RZ, R48 ;  /* 0x00000030ff30723e */ /* 0x000fc400000010ff */
[----:B------:R-:W-:Y:S02]  /*5fa0*/  F2FP.BF16.F32.PACK_AB R49, RZ, R49 ;  /* 0x00000031ff31723e */ /* 0x000fe400000010ff */
[----:B------:R-:W-:Y:S02]  /*5fb0*/  F2FP.BF16.F32.PACK_AB R50, RZ, R50 ;  /* 0x00000032ff32723e */ /* 0x000fe400000010ff */
[----:B------:R-:W-:Y:S01]  /*5fc0*/  F2FP.BF16.F32.PACK_AB R51, RZ, R51 ;  /* 0x00000033ff33723e */ /* 0x000fe200000010ff */
[----:B------:R-:W-:Y:S01]  /*5fd0*/  @P0 STG.E.U16 desc[UR38][R10.64+0x40], R72 ;  /* 0x000040480a000986 */ /* 0x000fe2000c101526 */
[----:B------:R-:W-:Y:S02]  /*5fe0*/  ISETP.GT.AND P0, PT, R3, RZ, P1 ;  /* 0x000000ff0300720c */ /* 0x000fe40000f04270 */
[----:B------:R-:W-:Y:S02]  /*5ff0*/  F2FP.BF16.F32.PACK_AB R52, RZ, R52 ;  /* 0x00000034ff34723e */ /* 0x000fe400000010ff */
[----:B------:R-:W-:-:S02]  /*6000*/  F2FP.BF16.F32.PACK_AB R53, RZ, R53 ;  /* 0x00000035ff35723e */ /* 0x000fc400000010ff */
[----:B------:R-:W-:Y:S02]  /*6010*/  F2FP.BF16.F32.PACK_AB R54, RZ, R54 ;  /* 0x00000036ff36723e */ /* 0x000fe400000010ff */
[----:B------:R-:W-:-:S05]  /*6020*/  F2FP.BF16.F32.PACK_AB R55, RZ, R55 ;  /* 0x00000037ff37723e */ /* 0x000fca00000010ff */
[----:B------:R-:W-:Y:S01]  /*6030*/  @P0 STG.E.U16 desc[UR38][R10.64+0x42], R73 ;  /* 0x000042490a000986 */ /* 0x000fe2000c101526 */
[----:B------:R-:W-:Y:S02]  /*6040*/  ISETP.GT.AND P0, PT, R3, 0x8, P2 ;  /* 0x000000080300780c */ /* 0x000fe40001704270 */
[----:B------:R-:W-:-:S11]  /*6050*/  ISETP.GT.AND P2, PT, R4, 0x38, PT ;  /* 0x000000380400780c */ /* 0x000fd60003f44270 */
[----:B------:R-:W-:Y:S01]  /*6060*/  @P0 STG.E.U16 desc[UR38][R8.64+0x40], R74 ;  /* 0x0000404a08000986 */ /* 0x000fe2000c101526 */
[----:B------:R-:W-:-:S13]  /*6070*/  ISETP.GT.AND P0, PT, R3, 0x8, P1 ;  /* 0x000000080300780c */ /* 0x000fda0000f04270 */
[----:B------:R-:W-:Y:S01]  /*6080*/  @P0 STG.E.U16 desc[UR38][R8.64+0x42], R75 ;  /* 0x0000424b08000986 */ /* 0x000fe2000c101526 */
[----:B------:R-:W-:-:S13]  /*6090*/  ISETP.GT.AND P0, PT, R3, RZ, P5 ;  /* 0x000000ff0300720c */ /* 0x000fda0002f04270 */
[----:B------:R-:W-:Y:S01]  /*60a0*/  @P0 STG.E.U16 desc[UR38][R10.64+0x50], R76 ;  /* 0x0000504c0a000986 */ /* 0x000fe2000c101526 */
[----:B------:R-:W-:-:S13]  /*60b0*/  ISETP.GT.AND P0, PT, R3, RZ, P4 ;  /* 0x000000ff0300720c */ /* 0x000fda0002704270 */
[----:B------:R-:W-:Y:S01]  /*60c0*/  @P0 STG.E.U16 desc[UR38][R10.64+0x52], R77 ;  /* 0x0000524d0a000986 */ /* 0x000fe2000c101526 */
[----:B------:R-:W-:-:S13]  /*60d0*/  ISETP.GT.AND P0, PT, R3, 0x8, P5 ;  /* 0x000000080300780c */ /* 0x000fda0002f04270 */
[----:B------:R-:W-:Y:S01]  /*60e0*/  @P0 STG.E.U16 desc[UR38][R8.64+0x50], R78 ;  /* 0x0000504e08000986 */ /* 0x000fe2000c101526 */
[----:B------:R-:W-:-:S13]  /*60f0*/  ISETP.GT.AND P0, PT, R3, 0x8, P4 ;  /* 0x000000080300780c */ /* 0x000fda0002704270 */
[----:B------:R-:W-:Y:S01]  /*6100*/  @P0 STG.E.U16 desc[UR38][R8.64+0x52], R79 ;  /* 0x0000524f08000986 */ /* 0x000fe2000c101526 */
[----:B------:R-:W-:-:S13]  /*6110*/  ISETP.GT.AND P0, PT, R3, RZ, P3 ;  /* 0x000000ff0300720c */ /* 0x000fda0001f04270 */
[----:B------:R-:W-:Y:S01]  /*6120*/  @P0 STG.E.U16 desc[UR38][R10.64+0x60], R80 ;  /* 0x000060500a000986 */ /* 0x000fe2000c101526 */
[----:B------:R-:W-:-:S04]  /*6130*/  ISETP.GT.AND P0, PT, R4, 0x31, PT ;  /* 0x000000310400780c */ /* 0x000fc80003f04270 */
[----:B------:R-:W-:-:S13]  /*6140*/  ISETP.GT.AND P1, PT, R3, RZ, P0 ;  /* 0x000000ff0300720c */ /* 0x000fda0000724270 */
[----:B------:R-:W-:Y:S01]  /*6150*/  @P1 STG.E.U16 desc[UR38][R10.64+0x62], R81 ;  /* 0x000062510a001986 */ /* 0x000fe2000c101526 */
[----:B------:R-:W-:-:S13]  /*6160*/  ISETP.GT.AND P1, PT, R3, 0x8, P3 ;  /* 0x000000080300780c */ /* 0x000fda0001f24270 */
[----:B------:R-:W-:Y:S01]  /*6170*/  @P1 STG.E.U16 desc[UR38][R8.64+0x60], R82 ;  /* 0x0000605208001986 */ /* 0x000fe2000c101526 */
[----:B------:R-:W-:-:S13]  /*6180*/  ISETP.GT.AND P1, PT, R3, 0x8, P0 ;  /* 0x000000080300780c */ /* 0x000fda0000724270 */
[----:B------:R-:W-:Y:S01]  /*6190*/  @P1 STG.E.U16 desc[UR38][R8.64+0x62], R83 ;  /* 0x0000625308001986 */ /* 0x000fe2000c101526 */
[----:B------:R-:W-:-:S05]  /*61a0*/  IADD3 R14, P1, R19, R8, RZ ;  /* 0x00000008130e7210 */ /* 0x000fca0007f3e0ff */
[----:B------:R-:W-:Y:S01]  /*61b0*/  IMAD.X R15, R13, 0x1, R9, P1 ;  /* 0x000000010d0f7824 */ /* 0x000fe200008e0609 */
[----:B------:R-:W-:-:S13]  /*61c0*/  ISETP.GT.AND P1, PT, R3, RZ, P2 ;  /* 0x000000ff0300720c */ /* 0x000fda0001724270 */
[----:B------:R-:W-:Y:S01]  /*61d0*/  @P1 STG.E.U16 desc[UR38][R10.64+0x70], R84 ;  /* 0x000070540a001986 */ /* 0x000fe2000c101526 */
[----:B------:R-:W-:-:S05]  /*61e0*/  IADD3 R20, P1, R19, R8, RZ ;  /* 0x0000000813147210 */ /* 0x000fca0007f3e0ff */
[----:B------:R-:W-:Y:S01]  /*61f0*/  IMAD.X R21, R13, 0x1, R9, P1 ;  /* 0x000000010d157824 */ /* 0x000fe200008e0609 */
[----:B------:R-:W-:-:S05]  /*6200*/  IADD3 R12, P1, R19, R10, RZ ;  /* 0x0000000a130c7210 */ /* 0x000fca0007f3e0ff */
[----:B------:R-:W-:Y:S01]  /*6210*/  IMAD.X R13, R13, 0x1, R11, P1 ;  /* 0x000000010d0d7824 */ /* 0x000fe200008e060b */
[----:B------:R-:W-:-:S04]  /*6220*/  ISETP.GT.AND P1, PT, R4, 0x39, PT ;  /* 0x000000390400780c */ /* 0x000fc80003f24270 */
[----:B------:R-:W-:-:S13]  /*6230*/  ISETP.GT.AND P5, PT, R3, RZ, P1 ;  /* 0x000000ff0300720c */ /* 0x000fda0000fa4270 */
[----:B------:R-:W-:Y:S01]  /*6240*/  @P5 STG.E.U16 desc[UR38][R10.64+0x72], R85 ;  /* 0x000072550a005986 */ /* 0x000fe2000c101526 */
[----:B------:R-:W-:-:S13]  /*6250*/  ISETP.GT.AND P5, PT, R3, 0x8, P2 ;  /* 0x000000080300780c */ /* 0x000fda00017a4270 */
[----:B------:R-:W-:Y:S01]  /*6260*/  @P5 STG.E.U16 desc[UR38][R8.64+0x70], R86 ;  /* 0x0000705608005986 */ /* 0x000fe2000c101526 */
[----:B------:R-:W-:-:S13]  /*6270*/  ISETP.GT.AND P5, PT, R3, 0x8, P1 ;  /* 0x000000080300780c */ /* 0x000fda0000fa4270 */
[----:B------:R0:W-:Y:S01]  /*6280*/  @P5 STG.E.U16 desc[UR38][R8.64+0x72], R87 ;  /* 0x0000725708005986 */ /* 0x0001e2000c101526 */
[C---:B------:R-:W-:Y:S02]  /*6290*/  ISETP.GT.AND P5, PT, R3.reuse, 0x80, P6 ;  /* 0x000000800300780c */ /* 0x040fe400037a4270 */
[----:B------:R-:W-:-:S11]  /*62a0*/  ISETP.GT.AND P6, PT, R3, 0x88, P6 ;  /* 0x000000880300780c */ /* 0x000fd600037c4270 */
[----:B------:R-:W-:Y:S01]  /*62b0*/  @P5 STG.E.U16 desc[UR38][R12.64], R24 ;  /* 0x000000180c005986 */ /* 0x000fe2000c101526 */
[----:B------:R-:W-:-:S04]  /*62c0*/  ISETP.GT.AND P5, PT, R4, 0x1, PT ;  /* 0x000000010400780c */ /* 0x000fc80003fa4270 */
[----:B------:R-:W-:-:S13]  /*62d0*/  ISETP.GT.AND P5, PT, R3, 0x80, P5 ;  /* 0x000000800300780c */ /* 0x000fda0002fa4270 */
[----:B0-----:R-:W-:Y:S02]  /*62e0*/  @P5 IMAD.MOV.U32 R8, RZ, RZ, R12 ;  /* 0x000000ffff085224 */ /* 0x001fe400078e000c */
[----:B------:R-:W-:-:S05]  /*62f0*/  @P5 IMAD.MOV.U32 R9, RZ, RZ, R13 ;  /* 0x000000ffff095224 */ /* 0x000fca00078e000d */
[----:B------:R0:W-:Y:S01]  /*6300*/  @P5 STG.E.U16 desc[UR38][R8.64+0x2], R25 ;  /* 0x0000021908005986 */ /* 0x0001e2000c101526 */
[----:B------:R-:W-:-:S03]  /*6310*/  ISETP.NE.AND P5, PT, R5, RZ, PT ;  /* 0x000000ff0500720c */ /* 0x000fc60003fa5270 */
[----:B------:R-:W-:Y:S01]  /*6320*/  @P6 STG.E.U16 desc[UR38][R14.64], R26 ;  /* 0x0000001a0e006986 */ /* 0x000fe2000c101526 */
[----:B------:R-:W-:-:S04]  /*6330*/  ISETP.GT.AND P6, PT, R4, 0x1, PT ;  /* 0x000000010400780c */ /* 0x000fc80003fc4270 */
[----:B------:R-:W-:-:S13]  /*6340*/  ISETP.GT.AND P6, PT, R3, 0x88, P6 ;  /* 0x000000880300780c */ /* 0x000fda00037c4270 */
[----:B------:R-:W-:Y:S01]  /*6350*/  @P6 STG.E.U16 desc[UR38][R20.64+0x2], R27 ;  /* 0x0000021b14006986 */ /* 0x000fe2000c101526 */
[----:B------:R-:W-:-:S04]  /*6360*/  ISETP.GT.AND P6, PT, R4, 0x8, PT ;  /* 0x000000080400780c */ /* 0x000fc80003fc4270 */
[----:B------:R-:W-:-:S13]  /*6370*/  ISETP.GT.AND P6, PT, R3, 0x80, P6 ;  /* 0x000000800300780c */ /* 0x000fda00037c4270 */
[----:B0-----:R-:W-:Y:S02]  /*6380*/  @P6 IMAD.MOV.U32 R8, RZ, RZ, R12 ;  /* 0x000000ffff086224 */ /* 0x001fe400078e000c */
[----:B------:R-:W-:-:S05]  /*6390*/  @P6 IMAD.MOV.U32 R9, RZ, RZ, R13 ;  /* 0x000000ffff096224 */ /* 0x000fca00078e000d */
[----:B------:R0:W-:Y:S01]  /*63a0*/  @P6 STG.E.U16 desc[UR38][R8.64+0x10], R28 ;  /* 0x0000101c08006986 */ /* 0x0001e2000c101526 */
[----:B------:R-:W-:-:S04]  /*63b0*/  ISETP.GT.AND P6, PT, R4, 0x9, PT ;  /* 0x000000090400780c */ /* 0x000fc80003fc4270 */
[----:B------:R-:W-:-:S13]  /*63c0*/  ISETP.GT.AND P6, PT, R3, 0x80, P6 ;  /* 0x000000800300780c */ /* 0x000fda00037c4270 */
[----:B0-----:R-:W-:Y:S02]  /*63d0*/  @P6 IMAD.MOV.U32 R8, RZ, RZ, R12 ;  /* 0x000000ffff086224 */ /* 0x001fe400078e000c */
[----:B------:R-:W-:-:S05]  /*63e0*/  @P6 IMAD.MOV.U32 R9, RZ, RZ, R13 ;  /* 0x000000ffff096224 */ /* 0x000fca00078e000d */
[----:B------:R0:W-:Y:S01]  /*63f0*/  @P6 STG.E.U16 desc[UR38][R8.64+0x12], R29 ;  /* 0x0000121d08006986 */ /* 0x0001e2000c101526 */
[----:B------:R-:W-:-:S04]  /*6400*/  ISETP.GT.AND P6, PT, R4, 0x8, PT ;  /* 0x000000080400780c */ /* 0x000fc80003fc4270 */
[----:B------:R-:W-:-:S13]  /*6410*/  ISETP.GT.AND P6, PT, R3, 0x88, P6 ;  /* 0x000000880300780c */ /* 0x000fda00037c4270 */
        /* <DEDUP_REMOVED lines=45> */
[----:B------:R-:W-:Y:S01]  /*66f0*/  @P6 STG.E.U16 desc[UR38][R8.64+0x42], R41 ;  /* 0x0000422908006986 */ /* 0x000fe2000c101526 */
[----:B------:R-:W-:-:S04]  /*6700*/  ISETP.GT.AND P6, PT, R4, 0x20, PT ;  /* 0x000000200400780c */ /* 0x000fc80003fc4270 */
[----:B------:R-:W-:-:S13]  /*6710*/  ISETP.GT.AND P6, PT, R3, 0x88, P6 ;  /* 0x000000880300780c */ /* 0x000fda00037c4270 */
[----:B------:R-:W-:Y:S01]  /*6720*/  @P6 STG.E.U16 desc[UR38][R6.64+0x40], R42 ;  /* 0x0000402a06006986 */ /* 0x000fe2000c101526 */
[----:B------:R-:W-:-:S04]  /*6730*/  ISETP.GT.AND P6, PT, R4, 0x21, PT ;  /* 0x000000210400780c */ /* 0x000fc80003fc4270 */
[----:B------:R-:W-:-:S13]  /*6740*/  ISETP.GT.AND P6, PT, R3, 0x88, P6 ;  /* 0x000000880300780c */ /* 0x000fda00037c4270 */
[----:B------:R-:W-:Y:S02]  /*6750*/  @P6 IMAD.MOV.U32 R4, RZ, RZ, R6 ;  /* 0x000000ffff046224 */ /* 0x000fe400078e0006 */
[----:B------:R-:W-:-:S05]  /*6760*/  @P6 IMAD.MOV.U32 R5, RZ, RZ, R7 ;  /* 0x000000ffff056224 */ /* 0x000fca00078e0007 */
[----:B------:R0:W-:Y:S01]  /*6770*/  @P6 STG.E.U16 desc[UR38][R4.64+0x42], R43 ;  /* 0x0000422b04006986 */ /* 0x0001e2000c101526 */
[C---:B------:R-:W-:Y:S02]  /*6780*/  ISETP.GT.AND P6, PT, R3.reuse, 0x80, P5 ;  /* 0x000000800300780c */ /* 0x040fe40002fc4270 */
[----:B------:R-:W-:-:S11]  /*6790*/  ISETP.GT.AND P5, PT, R3, 0x88, P5 ;  /* 0x000000880300780c */ /* 0x000fd60002fa4270 */
[----:B0-----:R-:W-:Y:S02]  /*67a0*/  @P6 IMAD.MOV.U32 R4, RZ, RZ, R12 ;  /* 0x000000ffff046224 */ /* 0x001fe400078e000c */
[----:B------:R-:W-:-:S05]  /*67b0*/  @P6 IMAD.MOV.U32 R5, RZ, RZ, R13 ;  /* 0x000000ffff056224 */ /* 0x000fca00078e000d */
[----:B------:R0:W-:Y:S01]  /*67c0*/  @P6 STG.E.U16 desc[UR38][R4.64+0x50], R44 ;  /* 0x0000502c04006986 */ /* 0x0001e2000c101526 */
[C---:B------:R-:W-:Y:S02]  /*67d0*/  ISETP.GT.AND P6, PT, R3.reuse, 0x80, P4 ;  /* 0x000000800300780c */ /* 0x040fe400027c4270 */
[----:B------:R-:W-:-:S11]  /*67e0*/  ISETP.GT.AND P4, PT, R3, 0x88, P4 ;  /* 0x000000880300780c */ /* 0x000fd60002784270 */
[----:B0-----:R-:W-:Y:S02]  /*67f0*/  @P6 IMAD.MOV.U32 R4, RZ, RZ, R12 ;  /* 0x000000ffff046224 */ /* 0x001fe400078e000c */
[----:B------:R-:W-:-:S05]  /*6800*/  @P6 IMAD.MOV.U32 R5, RZ, RZ, R13 ;  /* 0x000000ffff056224 */ /* 0x000fca00078e000d */
[----:B------:R0:W-:Y:S02]  /*6810*/  @P6 STG.E.U16 desc[UR38][R4.64+0x52], R45 ;  /* 0x0000522d04006986 */ /* 0x0001e4000c101526 */
[----:B0-----:R-:W-:Y:S02]  /*6820*/  @P5 IMAD.MOV.U32 R4, RZ, RZ, R6 ;  /* 0x000000ffff045224 */ /* 0x001fe400078e0006 */
[----:B------:R-:W-:-:S05]  /*6830*/  @P5 IMAD.MOV.U32 R5, RZ, RZ, R7 ;  /* 0x000000ffff055224 */ /* 0x000fca00078e0007 */
[----:B------:R0:W-:Y:S01]  /*6840*/  @P5 STG.E.U16 desc[UR38][R4.64+0x50], R46 ;  /* 0x0000502e04005986 */ /* 0x0001e2000c101526 */
[C---:B------:R-:W-:Y:S02]  /*6850*/  ISETP.GT.AND P5, PT, R3.reuse, 0x80, P3 ;  /* 0x000000800300780c */ /* 0x040fe40001fa4270 */
[----:B------:R-:W-:Y:S01]  /*6860*/  ISETP.GT.AND P3, PT, R3, 0x88, P3 ;  /* 0x000000880300780c */ /* 0x000fe20001f64270 */
        /* <DEDUP_REMOVED lines=17> */
[----:B------:R0:W-:Y:S02]  /*6980*/  @P3 STG.E.U16 desc[UR38][R4.64+0x60], R50 ;  /* 0x0000603204003986 */ /* 0x0001e4000c101526 */
[----:B0-----:R-:W-:Y:S02]  /*6990*/  @P0 IMAD.MOV.U32 R4, RZ, RZ, R6 ;  /* 0x000000ffff040224 */ /* 0x001fe400078e0006 */
[----:B------:R-:W-:-:S05]  /*69a0*/  @P0 IMAD.MOV.U32 R5, RZ, RZ, R7 ;  /* 0x000000ffff050224 */ /* 0x000fca00078e0007 */
[----:B------:R0:W-:Y:S02]  /*69b0*/  @P0 STG.E.U16 desc[UR38][R4.64+0x62], R51 ;  /* 0x0000623304000986 */ /* 0x0001e4000c101526 */
[----:B0-----:R-:W-:Y:S02]  /*69c0*/  @P5 IMAD.MOV.U32 R4, RZ, RZ, R12 ;  /* 0x000000ffff045224 */ /* 0x001fe400078e000c */
[----:B------:R-:W-:-:S05]  /*69d0*/  @P5 IMAD.MOV.U32 R5, RZ, RZ, R13 ;  /* 0x000000ffff055224 */ /* 0x000fca00078e000d */
[----:B------:R0:W-:Y:S04]  /*69e0*/  @P5 STG.E.U16 desc[UR38][R4.64+0x70], R52 ;  /* 0x0000703404005986 */ /* 0x0001e8000c101526 */
[----:B------:R1:W-:Y:S01]  /*69f0*/  @P4 STG.E.U16 desc[UR38][R12.64+0x72], R53 ;  /* 0x000072350c004986 */ /* 0x0003e2000c101526 */
[----:B0-----:R-:W-:Y:S02]  /*6a00*/  @P2 IMAD.MOV.U32 R4, RZ, RZ, R6 ;  /* 0x000000ffff042224 */ /* 0x001fe400078e0006 */
[----:B------:R-:W-:-:S05]  /*6a10*/  @P2 IMAD.MOV.U32 R5, RZ, RZ, R7 ;  /* 0x000000ffff052224 */ /* 0x000fca00078e0007 */
[----:B------:R1:W-:Y:S04]  /*6a20*/  @P2 STG.E.U16 desc[UR38][R4.64+0x70], R54 ;  /* 0x0000703604002986 */ /* 0x0003e8000c101526 */
[----:B------:R1:W-:Y:S02]  /*6a30*/  @P1 STG.E.U16 desc[UR38][R6.64+0x72], R55 ;  /* 0x0000723706001986 */ /* 0x0003e4000c101526 */
.L_x_152:
[----:B------:R-:W-:Y:S05]  /*6a40*/  BSYNC B0 ;  /* 0x0000000000007941 */ /* 0x000fea0003800000 */
.L_x_28:
[----:B------:R-:W-:Y:S01]  /*6a50*/  IADD3 R16, P0, R16, UR36, RZ ;  /* 0x0000002410107c10 */ /* 0x000fe2000ff1e0ff */
[----:B------:R-:W-:Y:S01]  /*6a60*/  ULDC.64 UR4, c[0x0][0x650] ;  /* 0x0001940000047ab9 */ /* 0x000fe20000000a00 */
[----:B------:R-:W-:Y:S01]  /*6a70*/  PRMT R3, RZ, 0x7610, R3 ;  /* 0x00007610ff037816 */ /* 0x000fe20000000003 */
[----:B------:R-:W-:Y:S01]  /*6a80*/  IMAD.MOV.U32 R100, RZ, RZ, -0x1 ;  /* 0xffffffffff647424 */ /* 0x000fe200078e00ff */
[----:B------:R-:W-:Y:S01]  /*6a90*/  IADD3.X R17, R17, UR42, RZ, P0, !PT ;  /* 0x0000002a11117c10 */ /* 0x000fe200087fe4ff */
[----:B------:R-:W-:Y:S01]  /*6aa0*/  IMAD.MOV.U32 R19, RZ, RZ, -0x1 ;  /* 0xffffffffff137424 */ /* 0x000fe200078e00ff */
[----:B------:R-:W-:-:S04]  /*6ab0*/  ISETP.GE.U32.AND P0, PT, R16, UR4, PT ;  /* 0x0000000410007c0c */ /* 0x000fc8000bf06070 */
[----:B------:R-:W-:-:S13]  /*6ac0*/  ISETP.GE.U32.AND.EX P0, PT, R17, UR5, PT, P0 ;  /* 0x0000000511007c0c */ /* 0x000fda000bf06100 */
[----:B------:R-:W-:Y:S05]  /*6ad0*/  @P0 BRA `(.L_x_153) ;  /* 0x0000000400500947 */ /* 0x000fea0003800000 */
[----:B0-----:R-:W0:Y:S01]  /*6ae0*/  LDC.64 R10, c[0x0][0x628] ;  /* 0x00018a00ff0a7b82 */ /* 0x001e220000000a00 */
[----:B-1----:R-:W1:Y:S01]  /*6af0*/  S2R R12, SR_CTAID.X ;  /* 0x00000000000c7919 */ /* 0x002e620000002500 */
[----:B----4-:R-:W-:Y:S02]  /*6b00*/  IMAD.MOV.U32 R8, RZ, RZ, R16 ;  /* 0x000000ffff087224 */ /* 0x010fe400078e0010 */
[----:B------:R-:W-:Y:S01]  /*6b10*/  IMAD.MOV.U32 R9, RZ, RZ, R17 ;  /* 0x000000ffff097224 */ /* 0x000fe200078e0011 */
[----:B------:R-:W4:Y:S03]  /*6b20*/  S2R R20, SR_CTAID.Y ;  /* 0x0000000000147919 */ /* 0x000f260000002600 */
[----:B------:R-:W1:Y:S08]  /*6b30*/  LDC R0, c[0x0][0x630] ;  /* 0x00018c00ff007b82 */ /* 0x000e700000000800 */
[----:B------:R-:W1:Y:S01]  /*6b40*/  LDC.64 R14, c[0x0][0x620] ;  /* 0x00018800ff0e7b82 */ /* 0x000e620000000a00 */
[----:B0-----:R-:W-:-:S04]  /*6b50*/  ISETP.NE.U32.AND P0, PT, R10, RZ, PT ;  /* 0x000000ff0a00720c */ /* 0x001fc80003f05070 */
[----:B------:R-:W-:-:S13]  /*6b60*/  ISETP.NE.AND.EX P0, PT, R11, RZ, PT, P0 ;  /* 0x000000ff0b00720c */ /* 0x000fda0003f05300 */
[----:B-1--4-:R-:W-:Y:S05]  /*6b70*/  @!P0 BRA `(.L_x_154) ;  /* 0x0000000000288947 */ /* 0x012fea0003800000 */
        /* <DEDUP_REMOVED lines=10> */
.L_x_154:
[-CC-:B------:R-:W-:Y:S01]  /*6c20*/  SHF.R.U64 R19, R8, R0.reuse, R9.reuse ;  /* 0x0000000008137219 */ /* 0x180fe20000001209 */
[----:B------:R-:W0:Y:S01]  /*6c30*/  LDC.64 R26, c[0x0][0x640] ;  /* 0x00019000ff1a7b82 */ /* 0x000e220000000a00 */
[----:B------:R-:W-:Y:S01]  /*6c40*/  SHF.R.U32.HI R0, RZ, R0, R9 ;  /* 0x00000000ff007219 */ /* 0x000fe20000011609 */
[----:B------:R-:W-:Y:S01]  /*6c50*/  ULDC UR4, c[0x0][0x150] ;  /* 0x0000540000047ab9 */ /* 0x000fe20000000800 */
[----:B------:R-:W-:Y:S02]  /*6c60*/  IADD3 R3, P0, RZ, -R19, RZ ;  /* 0x80000013ff037210 */ /* 0x000fe40007f1e0ff */
[----:B------:R-:W-:-:S03]  /*6c70*/  I2FP.F32.U32 R7, R12 ;  /* 0x0000000c00077245 */ /* 0x000fc60000201000 */
[----:B------:R-:W1:Y:S01]  /*6c80*/  LDC R6, c[0x0][0x618] ;  /* 0x00018600ff067b82 */ /* 0x000e620000000800 */
[----:B------:R-:W-:Y:S02]  /*6c90*/  IMAD.X R5, RZ, RZ, ~R0, P0 ;  /* 0x000000ffff057224 */ /* 0x000fe400000e0e00 */
[----:B------:R-:W-:Y:S01]  /*6ca0*/  FMUL R7, R7, UR4 ;  /* 0x0000000407077c20 */ /* 0x000fe20008400000 */
[----:B------:R-:W-:Y:S01]  /*6cb0*/  ULDC UR4, c[0x0][0x154] ;  /* 0x0000550000047ab9 */ /* 0x000fe20000000800 */
[-C--:B------:R-:W-:Y:S02]  /*6cc0*/  IMAD R0, R5, R14.reuse, RZ ;  /* 0x0000000e05007224 */ /* 0x080fe400078e02ff */
[C---:B------:R-:W-:Y:S01]  /*6cd0*/  IMAD.WIDE.U32 R4, R3.reuse, R14, R16 ;  /* 0x0000000e03047225 */ /* 0x040fe200078e0010 */
[----:B------:R-:W4:Y:S01]  /*6ce0*/  LDC R8, c[0x0][0x608] ;  /* 0x00018200ff087b82 */ /* 0x000f220000000800 */
[----:B------:R-:W2:Y:S02]  /*6cf0*/  F2I.U32.TRUNC.NTZ R7, R7 ;  /* 0x0000000700077305 */ /* 0x000ea4000020f000 */
[----:B------:R-:W-:Y:S01]  /*6d00*/  IMAD R3, R3, R15, R0 ;  /* 0x0000000f03037224 */ /* 0x000fe200078e0200 */
[----:B------:R-:W-:-:S03]  /*6d10*/  I2FP.F32.U32 R0, R20 ;  /* 0x0000001400007245 */ /* 0x000fc60000201000 */
[----:B------:R-:W-:Y:S01]  /*6d20*/  IMAD.IADD R3, R5, 0x1, R3 ;  /* 0x0000000105037824 */ /* 0x000fe200078e0203 */
[----:B------:R-:W3:Y:S01]  /*6d30*/  LDC R11, c[0x0][0x658] ;  /* 0x00019600ff0b7b82 */ /* 0x000ee20000000800 */
[----:B0-----:R-:W-:-:S04]  /*6d40*/  ISETP.NE.U32.AND P0, PT, R26, RZ, PT ;  /* 0x000000ff1a00720c */ /* 0x001fc80003f05070 */
[----:B------:R-:W-:-:S03]  /*6d50*/  ISETP.NE.AND.EX P0, PT, R27, RZ, PT, P0 ;  /* 0x000000ff1b00720c */ /* 0x000fc60003f05300 */
[----:B------:R-:W0:Y:S01]  /*6d60*/  LDC R9, c[0x0][0x144] ;  /* 0x00005100ff097b82 */ /* 0x000e220000000800 */
[-C--:B-1----:R-:W-:Y:S01]  /*6d70*/  SHF.R.U64 R10, R4, R6.reuse, R3 ;  /* 0x00000006040a7219 */ /* 0x082fe20000001203 */
[----:B--2---:R-:W-:Y:S01]  /*6d80*/  IMAD.MOV R7, RZ, RZ, -R7 ;  /* 0x000000ffff077224 */ /* 0x004fe200078e0a07 */
[----:B------:R-:W-:Y:S01]  /*6d90*/  SHF.R.U32.HI R3, RZ, R6, R3 ;  /* 0x00000006ff037219 */ /* 0x000fe20000011603 */
[----:B------:R-:W-:-:S04]  /*6da0*/  FMUL R6, R0, UR4 ;  /* 0x0000000400067c20 */ /* 0x000fc80008400000 */
[----:B------:R-:W1:Y:S01]  /*6db0*/  LDC R21, c[0x0][0x148] ;  /* 0x00005200ff157b82 */ /* 0x000e620000000800 */
[----:B------:R2:W0:Y:S01]  /*6dc0*/  F2I.U32.TRUNC.NTZ R14, R6 ;  /* 0x00000006000e7305 */ /* 0x000422000020f000 */
[-CC-:B----4-:R-:W-:Y:S02]  /*6dd0*/  SHF.R.U64 R13, R10, R8.reuse, R3.reuse ;  /* 0x000000080a0d7219 */ /* 0x190fe40000001203 */
[----:B------:R-:W-:-:S04]  /*6de0*/  SHF.R.U32.HI R0, RZ, R8, R3 ;  /* 0x00000008ff007219 */ /* 0x000fc80000011603 */
[----:B------:R-:W4:Y:S01]  /*6df0*/  LDC R24, c[0x0][0x600] ;  /* 0x00018000ff187b82 */ /* 0x000f220000000800 */
[-CC-:B---3--:R-:W-:Y:S02]  /*6e00*/  SHF.R.U64 R15, R13, R11.reuse, R0.reuse ;  /* 0x0000000b0d0f7219 */ /* 0x188fe40000001200 */
[----:B------:R-:W-:-:S03]  /*6e10*/  SHF.R.U32.HI R5, RZ, R11, R0 ;  /* 0x0000000bff057219 */ /* 0x000fc60000011600 */
[----:B------:R-:W-:Y:S02]  /*6e20*/  IMAD.MOV.U32 R4, RZ, RZ, R15 ;  /* 0x000000ffff047224 */ /* 0x000fe400078e000f */
[----:B------:R-:W3:Y:S01]  /*6e30*/  LDC R28, c[0x0][0x648] ;  /* 0x00019200ff1c7b82 */ /* 0x000ee20000000800 */
[----:B0-----:R-:W-:-:S07]  /*6e40*/  IMAD R25, R9, R7, R12 ;  /* 0x0000000709197224 */ /* 0x001fce00078e020c */
[----:B------:R-:W0:Y:S08]  /*6e50*/  LDC R29, c[0x0][0x638] ;  /* 0x00018e00ff1d7b82 */ /* 0x000e300000000800 */
[----:B------:R-:W0:Y:S01]  /*6e60*/  LDC R30, c[0x0][0x610] ;  /* 0x00018400ff1e7b82 */ /* 0x000e220000000800 */
[----:B-12-4-:R-:W-:Y:S05]  /*6e70*/  @!P0 BRA `(.L_x_155) ;  /* 0x0000000000288947 */ /* 0x016fea0003800000 */
        /* <DEDUP_REMOVED lines=10> */
.L_x_155:
[----:B------:R-:W-:Y:S01]  /*6f20*/  ISETP.NE.AND P0, PT, R2, 0x1, PT ;  /* 0x000000010200780c */ /* 0x000fe20003f05270 */
[----:B------:R-:W-:Y:S01]  /*6f30*/  IMAD.MOV R14, RZ, RZ, -R14 ;  /* 0x000000ffff0e7224 */ /* 0x000fe200078e0a0e */
[----:B---3--:R-:W-:Y:S01]  /*6f40*/  SHF.R.U64 R3, R4, R28, R5 ;  /* 0x0000001c04037219 */ /* 0x008fe20000001205 */
[----:B------:R-:W-:Y:S01]  /*6f50*/  VIADD R5, R24, 0xffffffff ;  /* 0xffffffff18057836 */ /* 0x000fe20000000000 */
[----:B------:R-:W-:-:S03]  /*6f60*/  LOP3.LUT R0, R13, R98, RZ, 0xc0, !PT ;  /* 0x000000620d007212 */ /* 0x000fc600078ec0ff */
[----:B------:R-:W-:Y:S01]  /*6f70*/  IMAD.MOV R4, RZ, RZ, -R3 ;  /* 0x000000ffff047224 */ /* 0x000fe200078e0a03 */
[----:B------:R-:W-:Y:S01]  /*6f80*/  LOP3.LUT R10, R10, R5, RZ, 0xc0, !PT ;  /* 0x000000050a0a7212 */ /* 0x000fe200078ec0ff */
[----:B------:R-:W-:Y:S02]  /*6f90*/  IMAD R0, R91, R3, R0 ;  /* 0x000000035b007224 */ /* 0x000fe400078e0200 */
[----:B0-----:R-:W-:Y:S02]  /*6fa0*/  IMAD R3, R4, R29, R15 ;  /* 0x0000001d04037224 */ /* 0x001fe400078e020f */
[----:B------:R-:W-:Y:S02]  /*6fb0*/  @P0 IMAD R25, R21, R14, R20 ;  /* 0x0000000e15190224 */ /* 0x000fe400078e0214 */
[----:B------:R-:W-:Y:S02]  /*6fc0*/  IMAD R5, R3, R24, R10 ;  /* 0x0000001803057224 */ /* 0x000fe400078e020a */
[----:B------:R-:W-:-:S02]  /*6fd0*/  IMAD R0, R0, R30, R25 ;  /* 0x0000001e00007224 */ /* 0x000fc400078e0219 */
[----:B------:R-:W-:-:S03]  /*6fe0*/  IMAD.MOV.U32 R4, RZ, RZ, 0x1 ;  /* 0x00000001ff047424 */ /* 0x000fc600078e00ff */
[----:B------:R-:W-:Y:S02]  /*6ff0*/  SEL R100, R5, R0, !P0 ;  /* 0x0000000005647207 */ /* 0x000fe40004000000 */
[----:B------:R-:W-:Y:S02]  /*7000*/  PRMT R3, R4, 0x7610, R3 ;  /* 0x0000761004037816 */ /* 0x000fe40000000003 */
[----:B------:R-:W-:-:S07]  /*7010*/  SEL R0, R0, R5, !P0 ;  /* 0x0000000500007207 */ /* 0x000fce0004000000 */
.L_x_153:
[----:B------:R-:W-:Y:S01]  /*7020*/  LOP3.LUT P0, RZ, R3, 0xff, RZ, 0xc0, !PT ;  /* 0x000000ff03ff7812 */ /* 0x000fe2000780c0ff */
[----:B------:R-:W-:-:S12]  /*7030*/  IMAD.MOV.U32 R107, RZ, RZ, R0 ;  /* 0x000000ffff6b7224 */ /* 0x000fd800078e0000 */
[----:B------:R-:W-:Y:S05]  /*7040*/  @P0 BRA `(.L_x_156) ;  /* 0xffffffa000640947 */ /* 0x000fea000383ffff */
[----:B------:R-:W-:Y:S05]  /*7050*/  EXIT ;  /* 0x000000000000794d */ /* 0x000fea0003800000 */
.L_x_3:
        /* <DEDUP_REMOVED lines=26> */
.L_x_158:
[--C-:B------:R-:W-:Y:S01]  /*7200*/  SHF.R.U64 R14, R12, R20, R13.reuse ;  /* 0x000000140c0e7219 */ /* 0x100fe2000000120d */
[----:B------:R-:W0:Y:S01]  /*7210*/  LDC R24, c[0x0][0x618] ;  /* 0x00018600ff187b82 */ /* 0x000e220000000800 */
[----:B------:R-:W-:Y:S01]  /*7220*/  I2FP.F32.U32 R8, R6 ;  /* 0x0000000600087245 */ /* 0x000fe20000201000 */
[----:B------:R-:W-:Y:S01]  /*7230*/  ULDC UR4, c[0x0][0x150] ;  /* 0x0000540000047ab9 */ /* 0x000fe20000000800 */
[----:B------:R-:W-:Y:S02]  /*7240*/  SHF.R.U32.HI R7, RZ, R20, R13 ;  /* 0x00000014ff077219 */ /* 0x000fe4000001160d */
[----:B------:R-:W-:Y:S01]  /*7250*/  IADD3 R11, P0, RZ, -R14, RZ ;  /* 0x8000000eff0b7210 */ /* 0x000fe20007f1e0ff */
[----:B------:R-:W-:Y:S01]  /*7260*/  FMUL R13, R8, UR4 ;  /* 0x00000004080d7c20 */ /* 0x000fe20008400000 */
[----:B------:R-:W-:Y:S01]  /*7270*/  ULDC UR4, c[0x0][0x154] ;  /* 0x0000550000047ab9 */ /* 0x000fe20000000800 */
[----:B------:R-:W1:Y:S02]  /*7280*/  LDC.64 R26, c[0x0][0x640] ;  /* 0x00019000ff1a7b82 */ /* 0x000e640000000a00 */
[----:B------:R-:W-:-:S02]  /*7290*/  IMAD.X R7, RZ, RZ, ~R7, P0 ;  /* 0x000000ffff077224 */ /* 0x000fc400000e0e07 */
[----:B------:R-:W2:Y:S01]  /*72a0*/  F2I.U32.TRUNC.NTZ R13, R13 ;  /* 0x0000000d000d7305 */ /* 0x000ea2000020f000 */
[----:B------:R-:W-:-:S03]  /*72b0*/  IMAD.WIDE.U32 R8, R11, R22, R16 ;  /* 0x000000160b087225 */ /* 0x000fc600078e0010 */
[----:B------:R-:W3:Y:S01]  /*72c0*/  LDC R15, c[0x0][0x144] ;  /* 0x00005100ff0f7b82 */ /* 0x000ee20000000800 */
[----:B------:R-:W-:-:S04]  /*72d0*/  IMAD R10, R7, R22, RZ ;  /* 0x00000016070a7224 */ /* 0x000fc800078e02ff */
[----:B------:R-:W-:Y:S02]  /*72e0*/  IMAD R7, R11, R23, R10 ;  /* 0x000000170b077224 */ /* 0x000fe400078e020a */
[----:B------:R-:W-:Y:S01]  /*72f0*/  IMAD.MOV.U32 R10, RZ, RZ, -0x1 ;  /* 0xffffffffff0a7424 */ /* 0x000fe200078e00ff */
[----:B------:R-:W4:Y:S01]  /*7300*/  LDC R20, c[0x0][0x608] ;  /* 0x00018200ff147b82 */ /* 0x000f220000000800 */
[----:B------:R-:W-:Y:S01]  /*7310*/  IMAD.IADD R7, R9, 0x1, R7 ;  /* 0x0000000109077824 */ /* 0x000fe200078e0207 */
[----:B------:R-:W-:-:S04]  /*7320*/  I2FP.F32.U32 R9, R3 ;  /* 0x0000000300097245 */ /* 0x000fc80000201000 */
[-C--:B0-----:R-:W-:Y:S01]  /*7330*/  SHF.R.U64 R12, R8, R24.reuse, R7 ;  /* 0x00000018080c7219 */ /* 0x081fe20000001207 */
[----:B--2---:R-:W-:Y:S01]  /*7340*/  IMAD.MOV R8, RZ, RZ, -R13 ;  /* 0x000000ffff087224 */ /* 0x004fe200078e0a0d */
[----:B------:R-:W0:Y:S01]  /*7350*/  LDC R11, c[0x0][0x658] ;  /* 0x00019600ff0b7b82 */ /* 0x000e220000000800 */
[----:B-1----:R-:W-:Y:S01]  /*7360*/  ISETP.NE.U32.AND P0, PT, R26, RZ, PT ;  /* 0x000000ff1a00720c */ /* 0x002fe20003f05070 */
[----:B------:R-:W-:Y:S01]  /*7370*/  FMUL R9, R9, UR4 ;  /* 0x0000000409097c20 */ /* 0x000fe20008400000 */
[----:B------:R-:W-:Y:S02]  /*7380*/  SHF.R.U32.HI R7, RZ, R24, R7 ;  /* 0x00000018ff077219 */ /* 0x000fe40000011607 */
[----:B------:R-:W-:-:S03]  /*7390*/  ISETP.NE.AND.EX P0, PT, R27, RZ, PT, P0 ;  /* 0x000000ff1b00720c */ /* 0x000fc60003f05300 */
[----:B------:R-:W1:Y:S01]  /*73a0*/  LDC R22, c[0x0][0x148] ;  /* 0x00005200ff167b82 */ /* 0x000e620000000800 */
[----:B---3--:R-:W-:Y:S02]  /*73b0*/  IMAD R23, R15, R8, R6 ;  /* 0x000000080f177224 */ /* 0x008fe400078e0206 */
[----:B------:R-:W-:-:S05]  /*73c0*/  IMAD.MOV.U32 R8, RZ, RZ, 0x1 ;  /* 0x00000001ff087424 */ /* 0x000fca00078e00ff */
[----:B------:R-:W2:Y:S01]  /*73d0*/  LDC R21, c[0x0][0x600] ;  /* 0x00018000ff157b82 */ /* 0x000ea20000000800 */
[-CC-:B----4-:R-:W-:Y:S02]  /*73e0*/  SHF.R.U64 R15, R12, R20.reuse, R7.reuse ;  /* 0x000000140c0f7219 */ /* 0x190fe40000001207 */
[----:B------:R-:W-:Y:S02]  /*73f0*/  SHF.R.U32.HI R6, RZ, R20, R7 ;  /* 0x00000014ff067219 */ /* 0x000fe40000011607 */
[----:B------:R3:W4:Y:S03]  /*7400*/  F2I.U32.TRUNC.NTZ R20, R9 ;  /* 0x0000000900147305 */ /* 0x000726000020f000 */
[----:B------:R-:W1:Y:S01]  /*7410*/  LDC R25, c[0x0][0x648] ;  /* 0x00019200ff197b82 */ /* 0x000e620000000800 */
[-C--:B0-----:R-:W-:Y:S02]  /*7420*/  SHF.R.U64 R19, R15, R11.reuse, R6 ;  /* 0x0000000b0f137219 */ /* 0x081fe40000001206 */
[----:B------:R-:W-:-:S02]  /*7430*/  SHF.L.U32 R10, R10, R11, RZ ;  /* 0x0000000b0a0a7219 */ /* 0x000fc400000006ff */
[-C--:B------:R-:W-:Y:S01]  /*7440*/  SHF.R.U32.HI R7, RZ, R11.reuse, R6 ;  /* 0x0000000bff077219 */ /* 0x080fe20000011606 */
[----:B------:R-:W-:Y:S01]  /*7450*/  IMAD.MOV.U32 R6, RZ, RZ, R19 ;  /* 0x000000ffff067224 */ /* 0x000fe200078e0013 */
[----:B------:R-:W-:Y:S01]  /*7460*/  SHF.L.U32 R24, R8, R11, RZ ;  /* 0x0000000b08187219 */ /* 0x000fe200000006ff */
[----:B------:R-:W0:Y:S01]  /*7470*/  LDC R28, c[0x0][0x638] ;  /* 0x00018e00ff1c7b82 */ /* 0x000e220000000800 */
[----:B------:R-:W-:-:S07]  /*7480*/  LOP3.LUT R30, RZ, R10, RZ, 0x33, !PT ;  /* 0x0000000aff1e7212 */ /* 0x000fce00078e33ff */
[----:B------:R-:W0:Y:S01]  /*7490*/  LDC R29, c[0x0][0x610] ;  /* 0x00018400ff1d7b82 */ /* 0x000e220000000800 */
[----:B---34-:R-:W-:Y:S05]  /*74a0*/  @!P0 BRA `(.L_x_159) ;  /* 0x0000000000288947 */ /* 0x018fea0003800000 */
[----:B------:R-:W3:Y:S02]  /*74b0*/  LDC R6, c[0x0][0x64c] ;  /* 0x00019300ff067b82 */ /* 0x000ee40000000800 */
[----:B---3--:R-:W-:-:S05]  /*74c0*/  IADD3 R11, P0, R19, R6, RZ ;  /* 0x00000006130b7210 */ /* 0x008fca0007f1e0ff */
        /* <DEDUP_REMOVED lines=8> */
.L_x_159:
[----:B------:R-:W-:Y:S01]  /*7550*/  ISETP.NE.AND P0, PT, R2, 0x1, PT ;  /* 0x000000010200780c */ /* 0x000fe20003f05270 */
[----:B--2---:R-:W-:Y:S01]  /*7560*/  VIADD R9, R21, 0xffffffff ;  /* 0xffffffff15097836 */ /* 0x004fe20000000000 */
[----:B-1----:R-:W-:Y:S01]  /*7570*/  SHF.R.U64 R7, R6, R25, R7 ;  /* 0x0000001906077219 */ /* 0x002fe20000001207 */
[----:B------:R-:W-:Y:S01]  /*7580*/  IMAD.MOV R20, RZ, RZ, -R20 ;  /* 0x000000ffff147224 */ /* 0x000fe200078e0a14 */
[----:B------:R-:W-:Y:S02]  /*7590*/  LOP3.LUT R6, R15, R30, RZ, 0xc0, !PT ;  /* 0x0000001e0f067212 */ /* 0x000fe400078ec0ff */
[----:B------:R-:W-:Y:S01]  /*75a0*/  LOP3.LUT R12, R12, R9, RZ, 0xc0, !PT ;  /* 0x000000090c0c7212 */ /* 0x000fe200078ec0ff */
[----:B------:R-:W-:Y:S02]  /*75b0*/  IMAD.MOV R8, RZ, RZ, -R7 ;  /* 0x000000ffff087224 */ /* 0x000fe400078e0a07 */
[----:B------:R-:W-:Y:S02]  /*75c0*/  IMAD R6, R24, R7, R6 ;  /* 0x0000000718067224 */ /* 0x000fe400078e0206 */
[----:B------:R-:W-:-:S02]  /*75d0*/  IMAD.MOV.U32 R9, RZ, RZ, 0x1 ;  /* 0x00000001ff097424 */ /* 0x000fc400078e00ff */
[----:B------:R-:W-:Y:S02]  /*75e0*/  @P0 IMAD R23, R22, R20, R3 ;  /* 0x0000001416170224 */ /* 0x000fe400078e0203 */
[----:B0-----:R-:W-:Y:S02]  /*75f0*/  IMAD R3, R8, R28, R19 ;  /* 0x0000001c08037224 */ /* 0x001fe400078e0213 */
[----:B------:R-:W-:Y:S02]  /*7600*/  IMAD R13, R6, R29, R23 ;  /* 0x0000001d060d7224 */ /* 0x000fe400078e0217 */
[----:B------:R-:W-:Y:S02]  /*7610*/  IMAD R6, R3, R21, R12 ;  /* 0x0000001503067224 */ /* 0x000fe400078e020c */
[----:B------:R-:W-:-:S03]  /*7620*/  IMAD.MOV.U32 R8, RZ, RZ, R14 ;  /* 0x000000ffff087224 */ /* 0x000fc600078e000e */
[----:B------:R-:W-:Y:S02]  /*7630*/  SEL R20, R6, R13, !P0 ;  /* 0x0000000d06147207 */ /* 0x000fe40004000000 */
[----:B------:R-:W-:-:S07]  /*7640*/  SEL R13, R13, R6, !P0 ;  /* 0x000000060d0d7207 */ /* 0x000fce0004000000 */
.L_x_157:
[----:B------:R-:W-:-:S08]  /*7650*/  NOP ;  /* 0x0000000000007918 */ /* 0x000fd00000000000 */
[----:B------:R-:W0:-:S00]  /*7660*/  USETMAXREG.DEALLOC.CTAPOOL 0x28 ;  /* 0x00000028000079c8 */ /* 0x000e0000080e0500 */
[----:B0-----:R-:W-:-:S13]  /*7670*/  ISETP.NE.AND P0, PT, R0, RZ, PT ;  /* 0x000000ff0000720c */ /* 0x001fda0003f05270 */
[----:B------:R-:W-:Y:S05]  /*7680*/  @P0 EXIT ;  /* 0x000000000000094d */ /* 0x000fea0003800000 */
[----:B------:R-:W-:Y:S01]  /*7690*/  LOP3.LUT P0, RZ, R9, 0xff, RZ, 0xc0, !PT ;  /* 0x000000ff09ff7812 */ /* 0x000fe2000780c0ff */
[----:B------:R-:W-:Y:S02]  /*76a0*/  IMAD.MOV.U32 R0, RZ, RZ, 0x1 ;  /* 0x00000001ff007424 */ /* 0x000fe400078e00ff */
[----:B------:R-:W-:-:S10]  /*76b0*/  IMAD.MOV.U32 R3, RZ, RZ, RZ ;  /* 0x000000ffff037224 */ /* 0x000fd400078e00ff */
[----:B------:R-:W-:Y:S05]  /*76c0*/  @!P0 BRA `(.L_x_160) ;  /* 0x0000000c001c8947 */ /* 0x000fea0003800000 */
[----:B------:R-:W0:Y:S01]  /*76d0*/  LDC R0, c[0x0][0x28c] ;  /* 0x0000a300ff007b82 */ /* 0x000e220000000800 */
[----:B------:R-:W-:Y:S01]  /*76e0*/  LOP3.LUT P0, RZ, R4, 0x1f, RZ, 0xc0, !PT ;  /* 0x0000001f04ff7812 */ /* 0x000fe2000780c0ff */
[----:B------:R-:W-:Y:S01]  /*76f0*/  ULDC UR5, c[0x0][0x658] ;  /* 0x0001960000057ab9 */ /* 0x000fe20000000800 */
[----:B------:R-:W-:Y:S01]  /*7700*/  UMOV UR6, 0xffffffff ;  /* 0xffffffff00067882 */ /* 0x000fe20000000000 */
[----:B------:R-:W-:Y:S01]  /*7710*/  BSSY B0, `(.L_x_160) ;  /* 0x00000c2000007945 */ /* 0x000fe20003800000 */
[----:B------:R-:W-:Y:S01]  /*7720*/  USHF.L.U32 UR6, UR6, UR5, URZ ;  /* 0x0000000506067299 */ /* 0x000fe2000800063f */
[C---:B------:R-:W-:Y:S01]  /*7730*/  ISETP.NE.AND P2, PT, R5.reuse, RZ, PT ;  /* 0x000000ff0500720c */ /* 0x040fe20003f45270 */
[----:B------:R-:W-:Y:S01]  /*7740*/  IMAD.MOV.U32 R11, RZ, RZ, 0x1 ;  /* 0x00000001ff0b7424 */ /* 0x000fe200078e00ff */
[----:B------:R-:W-:Y:S01]  /*7750*/  ISETP.NE.OR P0, PT, R5, RZ, !P0 ;  /* 0x000000ff0500720c */ /* 0x000fe20004705670 */
[----:B------:R-:W-:Y:S01]  /*7760*/  ULDC UR4, c[0x0][0x600] ;  /* 0x0001800000047ab9 */ /* 0x000fe20000000800 */
[----:B------:R-:W-:Y:S01]  /*7770*/  LOP3.LUT R19, R18, 0x2, RZ, 0xfc, !PT ;  /* 0x0000000212137812 */ /* 0x000fe200078efcff */
[----:B------:R-:W-:Y:S01]  /*7780*/  UMOV UR7, 0x1 ;  /* 0x0000000100077882 */ /* 0x000fe20000000000 */
[----:B------:R-:W-:-:S02]  /*7790*/  UIADD3 UR15, UR4, -0x1, URZ ;  /* 0xffffffff040f7890 */ /* 0x000fc4000fffe03f */
[----:B------:R-:W-:Y:S02]  /*77a0*/  USHF.L.U32 UR17, UR7, UR5, URZ ;  /* 0x0000000507117299 */ /* 0x000fe4000800063f */
[----:B------:R-:W-:Y:S01]  /*77b0*/  ULOP3.LUT UR16, URZ, UR6, URZ, 0x33, !UPT ;  /* 0x000000063f107292 */ /* 0x000fe2000f8e333f */
[----:B------:R-:W-:Y:S01]  /*77c0*/  ULDC.64 UR20, c[0x0][0x198] ;  /* 0x0000660000147ab9 */ /* 0x000fe20000000a00 */
[----:B0-----:R-:W-:-:S05]  /*77d0*/  VIADD R0, R0, 0x1f ;  /* 0x0000001f00007836 */ /* 0x001fca0000000000 */
[----:B------:R-:W-:-:S04]  /*77e0*/  SHF.R.S32.HI R3, RZ, 0x1f, R0 ;  /* 0x0000001fff037819 */ /* 0x000fc80000011400 */
[----:B------:R-:W-:Y:S01]  /*77f0*/  LEA.HI R3, R3, R0, RZ, 0x5 ;  /* 0x0000000003037211 */ /* 0x000fe200078f28ff */
[----:B------:R-:W-:-:S03]  /*7800*/  IMAD.MOV.U32 R0, RZ, RZ, 0x1 ;  /* 0x00000001ff007424 */ /* 0x000fc600078e00ff */
[----:B------:R-:W-:Y:S01]  /*7810*/  SHF.R.S32.HI R12, RZ, 0x5, R3 ;  /* 0x00000005ff0c7819 */ /* 0x000fe20000011403 */
[----:B------:R-:W-:-:S04]  /*7820*/  IMAD.MOV.U32 R3, RZ, RZ, RZ ;  /* 0x000000ffff037224 */ /* 0x000fc800078e00ff */
[----:B------:R-:W-:-:S07]  /*7830*/  VIADD R10, R12, 0x1 ;  /* 0x000000010c0a7836 */ /* 0x000fce0000000000 */
.L_x_172:
[----:B------:R-:W-:-:S03]  /*7840*/  UMOV UR4, 0xffffffff ;  /* 0xffffffff00047882 */ /* 0x000fc60000000000 */
[----:B------:R-:W-:Y:S05]  /*7850*/  BRA.DIV UR4, `(.L_x_161) ;  /* 0x0000000e04a47947 */ /* 0x000fea000b800000 */
[----:B------:R-:W-:-:S13]  /*7860*/  ELECT P6, URZ, PT ;  /* 0x00000000003f782f */ /* 0x000fda00038c0000 */
.L_x_183:
[----:B------:R-:W0:Y:S01]  /*7870*/  LDC R4, c[0x0][0x28c] ;  /* 0x0000a300ff047b82 */ /* 0x000e220000000800 */
[----:B------:R-:W-:Y:S01]  /*7880*/  BSSY B1, `(.L_x_162) ;  /* 0x0000037000017945 */ /* 0x000fe20003800000 */
[----:B0-----:R-:W-:-:S13]  /*7890*/  ISETP.LT.OR P6, PT, R4, 0x1, !P6 ;  /* 0x000000010400780c */ /* 0x001fda00077c1670 */
[----:B------:R-:W-:Y:S05]  /*78a0*/  @P6 BRA `(.L_x_163) ;  /* 0x0000000000d06947 */ /* 0x000fea0003800000 */
[----:B------:R-:W-:Y:S02]  /*78b0*/  IMAD.SHL.U32 R20, R20, 0x40, RZ ;  /* 0x0000004014147824 */ /* 0x000fe400078e00ff */
[----:B------:R-:W-:Y:S02]  /*78c0*/  IMAD.SHL.U32 R13, R13, 0x100, RZ ;  /* 0x000001000d0d7824 */ /* 0x000fe400078e00ff */
[----:B------:R-:W-:Y:S02]  /*78d0*/  IMAD.MOV.U32 R21, RZ, RZ, RZ ;  /* 0x000000ffff157224 */ /* 0x000fe400078e00ff */
[----:B------:R-:W-:Y:S02]  /*78e0*/  IMAD.MOV.U32 R4, RZ, RZ, R10 ;  /* 0x000000ffff047224 */ /* 0x000fe400078e000a */
[----:B------:R-:W-:Y:S02]  /*78f0*/  IMAD.MOV.U32 R5, RZ, RZ, R0 ;  /* 0x000000ffff057224 */ /* 0x000fe400078e0000 */
[----:B------:R-:W-:-:S07]  /*7900*/  IMAD.MOV.U32 R6, RZ, RZ, R3 ;  /* 0x000000ffff067224 */ /* 0x000fce00078e0003 */
.L_x_167:
[----:B------:R-:W0:Y:S01]  /*7910*/  S2R R14, SR_CgaCtaId ;  /* 0x00000000000e7919 */ /* 0x000e220000008800 */
[----:B------:R-:W-:Y:S01]  /*7920*/  MOV R7, 0x400 ;  /* 0x0000040000077802 */ /* 0x000fe20000000f00 */
[----:B------:R-:W1:Y:S03]  /*7930*/  @!P2 LDC R9, c[0x0][0x500] ;  /* 0x00014000ff09ab82 */ /* 0x000e660000000800 */
[----:B0-----:R-:W-:Y:S02]  /*7940*/  LEA R15, R14, R7, 0x18 ;  /* 0x000000070e0f7211 */ /* 0x001fe400078ec0ff */
[----:B------:R-:W-:-:S03]  /*7950*/  SHF.L.U32 R7, R5, 0x1f, RZ ;  /* 0x0000001f05077819 */ /* 0x000fc600000006ff */
[----:B------:R-:W-:-:S04]  /*7960*/  IMAD R14, R6, 0x8, R15 ;  /* 0x00000008060e7824 */ /* 0x000fc800078e020f */
[----:B------:R-:W0:Y:S02]  /*7970*/  SYNCS.PHASECHK.TRANS64.TRYWAIT P1, [R14+URZ+0x20], R7 ;  /* 0x000020070e0075a7 */ /* 0x000e24000802017f */
[----:B01----:R-:W-:Y:S05]  /*7980*/  @!P1 BRA `(.L_x_164) ;  /* 0x0000000c00789947 */ /* 0x003fea0003800000 */
.L_x_184:
[----:B0-----:R-:W-:Y:S01]  /*7990*/  PRMT R7, R19, 0x9910, RZ ;  /* 0x0000991013077816 */ /* 0x001fe200000000ff */
[----:B------:R0:W-:Y:S03]  /*79a0*/  @!P2 SYNCS.ARRIVE.TRANS64 RZ, [R14+URZ], R9 ;  /* 0x000000090effa9a7 */ /* 0x0001e6000800003f */
[----:B------:R-:W-:-:S13]  /*79b0*/  ISETP.NE.AND P1, PT, R7, 0x2, PT ;  /* 0x000000020700780c */ /* 0x000fda0003f25270 */
[----:B0-----:R-:W-:Y:S05]  /*79c0*/  @P1 BRA `(.L_x_165) ;  /* 0x0000000000041947 */ /* 0x001fea0003800000 */
[----:B------:R-:W-:Y:S01]  /*79d0*/  BPT.TRAP 0x1 ;  /* 0x000000040000795c */ /* 0x000fe20000300000 */
.L_x_165:
[----:B------:R-:W-:Y:S05]  /*79e0*/  @P0 BRA `(.L_x_166) ;  /* 0x0000000000040947 */ /* 0x000fea0003800000 */
[----:B------:R-:W-:Y:S01]  /*79f0*/  BPT.TRAP 0x1 ;  /* 0x000000040000795c */ /* 0x000fe20000300000 */
.L_x_166:
[--C-:B------:R-:W-:Y:S01]  /*7a00*/  IMAD R7, R6, 0x4000, R15.reuse ;  /* 0x0000400006077824 */ /* 0x100fe200078e020f */
[----:B------:R-:W-:Y:S01]  /*7a10*/  R2UR UR9, R14 ;  /* 0x000000000e0972ca */ /* 0x000fe200000e0000 */
[----:B------:R-:W-:Y:S01]  /*7a20*/  IMAD R15, R6, 0x1000, R15 ;  /* 0x00001000060f7824 */ /* 0x000fe200078e020f */
[----:B------:R-:W-:Y:S01]  /*7a30*/  UIADD3 UR4, UP0, UR20, 0xf0, URZ ;  /* 0x000000f014047890 */ /* 0x000fe2000ff1e03f */
[----:B------:R-:W-:Y:S01]  /*7a40*/  VIADD R4, R4, 0xffffffff ;  /* 0xffffffff04047836 */ /* 0x000fe20000000000 */
[----:B------:R-:W-:Y:S01]  /*7a50*/  R2UR UR5, R7 ;  /* 0x00000000070572ca */ /* 0x000fe200000e0000 */
[----:B------:R-:W-:Y:S01]  /*7a60*/  UIADD3 UR22, UP1, UR20, 0x1f0, URZ ;  /* 0x000001f014167890 */ /* 0x000fe2000ff3e03f */
[----:B------:R-:W-:Y:S01]  /*7a70*/  R2UR UR8, R15 ;  /* 0x000000000f0872ca */ /* 0x000fe200000e0000 */
[----:B------:R-:W-:Y:S01]  /*7a80*/  VIADD R6, R6, 0x1 ;  /* 0x0000000106067836 */ /* 0x000fe20000000000 */
[----:B------:R-:W-:Y:S01]  /*7a90*/  R2UR UR11, R13 ;  /* 0x000000000d0b72ca */ /* 0x000fe200000e0000 */
[----:B------:R-:W-:Y:S01]  /*7aa0*/  UIADD3.X UR23, URZ, UR21, URZ, UP1, !UPT ;  /* 0x000000153f177290 */ /* 0x000fe20008ffe43f */
[C---:B------:R-:W-:Y:S01]  /*7ab0*/  R2UR UR10, R21.reuse ;  /* 0x00000000150a72ca */ /* 0x040fe200000e0000 */
[----:B------:R-:W-:Y:S01]  /*7ac0*/  UMOV UR6, 0x0 ;  /* 0x0000000000067882 */ /* 0x000fe20000000000 */
[----:B------:R-:W-:Y:S01]  /*7ad0*/  R2UR UR12, R8 ;  /* 0x00000000080c72ca */ /* 0x000fe200000e0000 */
[----:B------:R-:W-:Y:S01]  /*7ae0*/  UMOV UR7, 0x10000000 ;  /* 0x1000000000077882 */ /* 0x000fe20000000000 */
[----:B------:R-:W-:Y:S01]  /*7af0*/  R2UR UR18, R20 ;  /* 0x00000000141272ca */ /* 0x000fe200000e0000 */
[----:B------:R-:W-:Y:S01]  /*7b00*/  VIADD R21, R21, 0x20 ;  /* 0x0000002015157836 */ /* 0x000fe20000000000 */
[----:B------:R-:W-:Y:S01]  /*7b10*/  ISETP.GT.AND P3, PT, R4, 0x1, PT ;  /* 0x000000010400780c */ /* 0x000fe20003f64270 */
[----:B------:R-:W-:Y:S01]  /*7b20*/  UIADD3 UR13, UR5, 0x100, URZ ;  /* 0x00000100050d7890 */ /* 0x000fe2000fffe03f */
[----:B------:R-:W-:Y:S01]  /*7b30*/  ISETP.NE.AND P1, PT, R6, 0x4, PT ;  /* 0x000000040600780c */ /* 0x000fe20003f25270 */
[----:B------:R-:W-:-:S02]  /*7b40*/  UIADD3.X UR5, URZ, UR21, URZ, UP0, !UPT ;  /* 0x000000153f057290 */ /* 0x000fc400087fe43f */
[----:B------:R-:W-:Y:S01]  /*7b50*/  UIADD3 UR14, UR8, 0x10100, URZ ;  /* 0x00010100080e7890 */ /* 0x000fe2000fffe03f */
[----:B------:R-:W-:Y:S02]  /*7b60*/  SEL R14, RZ, 0x1, P1 ;  /* 0x00000001ff0e7807 */ /* 0x000fe40000800000 */
[----:B------:R-:W-:Y:S01]  /*7b70*/  UMOV UR8, UR13 ;  /* 0x0000000d00087c82 */ /* 0x000fe20008000000 */
[----:B------:R-:W-:Y:S02]  /*7b80*/  SEL R6, R6, RZ, P1 ;  /* 0x000000ff06067207 */ /* 0x000fe40000800000 */
[----:B------:R-:W-:Y:S01]  /*7b90*/  LOP3.LUT R5, R5, R14, RZ, 0x3c, !PT ;  /* 0x0000000e05057212 */ /* 0x000fe200078e3cff */
[----:B------:R0:W-:Y:S02]  /*7ba0*/  UTMALDG.3D [UR8], [UR4], desc[UR6] ;  /* 0x00000608040075b4 */ /* 0x0001e40008011000 */
[----:B0-----:R-:W-:Y:S01]  /*7bb0*/  UMOV UR8, UR14 ;  /* 0x0000000e00087c82 */ /* 0x001fe20008000000 */
[----:B------:R-:W-:-:S02]  /*7bc0*/  UMOV UR11, UR18 ;  /* 0x00000012000b7c82 */ /* 0x000fc40008000000 */
[----:B------:R0:W-:Y:S02]  /*7bd0*/  UTMALDG.3D [UR8], [UR22], desc[UR6] ;  /* 0x00000608160075b4 */ /* 0x0001e40008011000 */
[----:B0-----:R-:W-:Y:S05]  /*7be0*/  @P3 BRA `(.L_x_167) ;  /* 0xfffffffc00483947 */ /* 0x001fea000383ffff */
.L_x_163:
[----:B------:R-:W-:Y:S05]  /*7bf0*/  BSYNC B1 ;  /* 0x0000000000017941 */ /* 0x000fea0003800000 */
.L_x_162:
[----:B------:R-:W-:Y:S01]  /*7c00*/  LOP3.LUT P3, RZ, R11, 0xff, RZ, 0xc0, !PT ;  /* 0x000000ff0bff7812 */ /* 0x000fe2000786c0ff */
[----:B------:R-:W-:Y:S01]  /*7c10*/  IMAD.IADD R3, R12, 0x1, R3 ;  /* 0x000000010c037824 */ /* 0x000fe200078e0203 */
[----:B------:R-:W-:Y:S01]  /*7c20*/  IADD3 R16, P4, R16, UR36, RZ ;  /* 0x0000002410107c10 */ /* 0x000fe2000ff9e0ff */
[----:B------:R-:W-:Y:S01]  /*7c30*/  ULDC.64 UR4, c[0x0][0x650] ;  /* 0x0001940000047ab9 */ /* 0x000fe20000000a00 */
[----:B------:R-:W-:Y:S01]  /*7c40*/  BSSY B1, `(.L_x_168) ;  /* 0x000006c000017945 */ /* 0x000fe20003800000 */
[----:B------:R-:W-:Y:S01]  /*7c50*/  IMAD.MOV.U32 R13, RZ, RZ, -0x1 ;  /* 0xffffffffff0d7424 */ /* 0x000fe200078e00ff */
[----:B------:R-:W-:Y:S01]  /*7c60*/  ISETP.GT.U32.AND P1, PT, R3, 0x3, PT ;  /* 0x000000030300780c */ /* 0x000fe20003f24070 */
[----:B------:R-:W-:Y:S01]  /*7c70*/  IMAD.MOV.U32 R20, RZ, RZ, -0x1 ;  /* 0xffffffffff147424 */ /* 0x000fe200078e00ff */
[----:B------:R-:W-:Y:S01]  /*7c80*/  SHF.R.U32.HI R4, RZ, 0x2, R3 ;  /* 0x00000002ff047819 */ /* 0x000fe20000011603 */
[----:B------:R-:W-:Y:S01]  /*7c90*/  IMAD.MOV.U32 R8, RZ, RZ, -0x1 ;  /* 0xffffffffff087424 */ /* 0x000fe200078e00ff */
[----:B------:R-:W-:-:S02]  /*7ca0*/  ISETP.LT.U32.AND P1, PT, R12, 0x4, P1 ;  /* 0x000000040c00780c */ /* 0x000fc40000f21070 */
[----:B------:R-:W-:Y:S01]  /*7cb0*/  IADD3.X R17, R17, UR42, RZ, P4, !PT ;  /* 0x0000002a11117c10 */ /* 0x000fe2000a7fe4ff */
[----:B------:R-:W0:Y:S01]  /*7cc0*/  @P3 S2R R6, SR_CgaCtaId ;  /* 0x0000000000063919 */ /* 0x000e220000008800 */
[----:B------:R-:W-:Y:S02]  /*7cd0*/  @P3 MOV R5, 0x400 ;  /* 0x0000040000053802 */ /* 0x000fe40000000f00 */
[----:B------:R-:W-:Y:S02]  /*7ce0*/  ISETP.GE.U32.AND P4, PT, R16, UR4, PT ;  /* 0x0000000410007c0c */ /* 0x000fe4000bf86070 */
[----:B------:R-:W-:Y:S02]  /*7cf0*/  LOP3.LUT R4, R4, 0x1, RZ, 0xc0, !PT ;  /* 0x0000000104047812 */ /* 0x000fe400078ec0ff */
[----:B------:R-:W-:Y:S02]  /*7d00*/  LOP3.LUT R3, R3, 0x3, RZ, 0xc0, !PT ;  /* 0x0000000303037812 */ /* 0x000fe400078ec0ff */
[----:B------:R-:W-:-:S02]  /*7d10*/  PRMT R11, RZ, 0x7610, R11 ;  /* 0x00007610ff0b7816 */ /* 0x000fc4000000000b */
[----:B0-----:R-:W-:-:S04]  /*7d20*/  @P3 LEA R5, R6, R5, 0x18 ;  /* 0x0000000506053211 */ /* 0x001fc800078ec0ff */
[----:B------:R0:W-:Y:S01]  /*7d30*/  @P3 SYNCS.ARRIVE.TRANS64.A1T0 RZ, [R5+URZ+0x58], RZ ;  /* 0x000058ff05ff39a7 */ /* 0x0001e2000810003f */
[----:B------:R-:W-:-:S04]  /*7d40*/  ISETP.NE.U32.AND P3, PT, R4, 0x1, PT ;  /* 0x000000010400780c */ /* 0x000fc80003f65070 */
[----:B------:R-:W-:Y:S02]  /*7d50*/  ISETP.GT.U32.AND P3, PT, R12, 0x3, !P3 ;  /* 0x000000030c00780c */ /* 0x000fe40005f64070 */
[----:B0-----:R-:W-:Y:S02]  /*7d60*/  SEL R5, RZ, 0x1, !P1 ;  /* 0x00000001ff057807 */ /* 0x001fe40004800000 */
[----:B------:R-:W-:Y:S02]  /*7d70*/  ISETP.GE.U32.AND.EX P1, PT, R17, UR5, PT, P4 ;  /* 0x0000000511007c0c */ /* 0x000fe4000bf26140 */
[----:B------:R-:W-:-:S04]  /*7d80*/  SEL R4, RZ, 0x1, !P3 ;  /* 0x00000001ff047807 */ /* 0x000fc80005800000 */
[----:B------:R-:W-:Y:S02]  /*7d90*/  LOP3.LUT R0, R4, R0, R5, 0x96, !PT ;  /* 0x0000000004007212 */ /* 0x000fe400078e9605 */
[----:B------:R-:W-:-:S05]  /*7da0*/  PRMT R4, RZ, 0x7610, R4 ;  /* 0x00007610ff047816 */ /* 0x000fca0000000004 */
[----:B------:R-:W-:Y:S05]  /*7db0*/  @P1 BRA `(.L_x_169) ;  /* 0x0000000400501947 */ /* 0x000fea0003800000 */
[----:B------:R-:W-:Y:S01]  /*7dc0*/  ULDC.64 UR4, c[0x0][0x628] ;  /* 0x00018a0000047ab9 */ /* 0x000fe20000000a00 */
[----:B------:R-:W0:Y:S01]  /*7dd0*/  S2R R14, SR_CTAID.X ;  /* 0x00000000000e7919 */ /* 0x000e220000002500 */
[----:B------:R-:W-:Y:S01]  /*7de0*/  ISETP.NE.U32.AND P1, PT, RZ, UR4, PT ;  /* 0x00000004ff007c0c */ /* 0x000fe2000bf25070 */
[----:B------:R-:W-:Y:S01]  /*7df0*/  ULDC UR7, c[0x0][0x630] ;  /* 0x00018c0000077ab9 */ /* 0x000fe20000000800 */
[----:B------:R-:W-:Y:S01]  /*7e00*/  IMAD.MOV.U32 R4, RZ, RZ, R16 ;  /* 0x000000ffff047224 */ /* 0x000fe200078e0010 */
[----:B------:R-:W1:Y:S01]  /*7e10*/  S2R R13, SR_CTAID.Y ;  /* 0x00000000000d7919 */ /* 0x000e620000002600 */
[----:B------:R-:W-:Y:S01]  /*7e20*/  ISETP.NE.AND.EX P1, PT, RZ, UR5, PT, P1 ;  /* 0x00000005ff007c0c */ /* 0x000fe2000bf25310 */
[----:B------:R-:W-:-:S12]  /*7e30*/  IMAD.MOV.U32 R5, RZ, RZ, R17 ;  /* 0x000000ffff057224 */ /* 0x000fd800078e0011 */
[----:B------:R-:W-:Y:S05]  /*7e40*/  @!P1 BRA `(.L_x_170) ;  /* 0x0000000000289947 */ /* 0x000fea0003800000 */
[----:B------:R-:W-:Y:S02]  /*7e50*/  ULDC UR6, c[0x0][0x634] ;  /* 0x00018d0000067ab9 */ /* 0x000fe40000000800 */
[----:B------:R-:W-:-:S05]  /*7e60*/  IADD3 R9, P1, R16, UR6, RZ ;  /* 0x0000000610097c10 */ /* 0x000fca000ff3e0ff */
[----:B------:R-:W-:-:S04]  /*7e70*/  IMAD.X R15, RZ, RZ, R17, P1 ;  /* 0x000000ffff0f7224 */ /* 0x000fc800008e0611 */
[----:B------:R-:W-:-:S04]  /*7e80*/  IMAD.WIDE.U32 R6, R15, UR4, RZ ;  /* 0x000000040f067c25 */ /* 0x000fc8000f8e00ff */
[----:B------:R-:W-:-:S04]  /*7e90*/  IMAD.WIDE.U32 R6, P1, R9, UR5, R6 ;  /* 0x0000000509067c25 */ /* 0x000fc8000f820006 */
[----:B------:R-:W-:-:S04]  /*7ea0*/  IMAD.WIDE.U32 R8, R9, UR4, RZ ;  /* 0x0000000409087c25 */ /* 0x000fc8000f8e00ff */
[----:B------:R-:W-:Y:S01]  /*7eb0*/  IMAD.X R5, RZ, RZ, RZ, P1 ;  /* 0x000000ffff057224 */ /* 0x000fe200008e06ff */
[----:B------:R-:W-:Y:S01]  /*7ec0*/  IADD3 RZ, P1, R9, R6, RZ ;  /* 0x0000000609ff7210 */ /* 0x000fe20007f3e0ff */
[----:B------:R-:W-:-:S04]  /*7ed0*/  IMAD.MOV.U32 R4, RZ, RZ, R7 ;  /* 0x000000ffff047224 */ /* 0x000fc800078e0007 */
[----:B------:R-:W-:-:S08]  /*7ee0*/  IMAD.WIDE.U32.X R4, R15, UR5, R4, P1 ;  /* 0x000000050f047c25 */ /* 0x000fd000088e0404 */
.L_x_170:
[--C-:B------:R-:W-:Y:S01]  /*7ef0*/  SHF.R.U64 R8, R4, UR7, R5.reuse ;  /* 0x0000000704087c19 */ /* 0x100fe20008001205 */
[----:B------:R-:W-:Y:S01]  /*7f00*/  ULDC.64 UR4, c[0x0][0x620] ;  /* 0x0001880000047ab9 */ /* 0x000fe20000000a00 */
[----:B------:R-:W-:Y:S01]  /*7f10*/  SHF.R.U32.HI R4, RZ, UR7, R5 ;  /* 0x00000007ff047c19 */ /* 0x000fe20008011605 */
[----:B------:R-:W2:Y:S01]  /*7f20*/  LDC R25, c[0x0][0x144] ;  /* 0x00005100ff197b82 */ /* 0x000ea20000000800 */
[----:B------:R-:W-:Y:S01]  /*7f30*/  IADD3 R7, P1, RZ, -R8, RZ ;  /* 0x80000008ff077210 */ /* 0x000fe20007f3e0ff */
[----:B------:R-:W-:Y:S01]  /*7f40*/  ULDC.64 UR8, c[0x0][0x640] ;  /* 0x0001900000087ab9 */ /* 0x000fe20000000a00 */
[----:B0-----:R-:W-:Y:S01]  /*7f50*/  I2FP.F32.U32 R9, R14 ;  /* 0x0000000e00097245 */ /* 0x001fe20000201000 */
[----:B------:R-:W-:Y:S02]  /*7f60*/  ULDC UR6, c[0x0][0x608] ;  /* 0x0001820000067ab9 */ /* 0x000fe40000000800 */
[----:B------:R-:W-:Y:S01]  /*7f70*/  IMAD.X R4, RZ, RZ, ~R4, P1 ;  /* 0x000000ffff047224 */ /* 0x000fe200008e0e04 */
[----:B------:R-:W-:Y:S01]  /*7f80*/  ISETP.NE.U32.AND P1, PT, RZ, UR8, PT ;  /* 0x00000008ff007c0c */ /* 0x000fe2000bf25070 */
[----:B------:R-:W0:Y:S02]  /*7f90*/  LDC R20, c[0x0][0x148] ;  /* 0x00005200ff147b82 */ /* 0x000e240000000800 */
[----:B------:R-:W-:Y:S01]  /*7fa0*/  IMAD R6, R4, UR4, RZ ;  /* 0x0000000404067c24 */ /* 0x000fe2000f8e02ff */
[----:B------:R-:W-:Y:S01]  /*7fb0*/  ISETP.NE.AND.EX P1, PT, RZ, UR9, PT, P1 ;  /* 0x00000009ff007c0c */ /* 0x000fe2000bf25310 */
[----:B------:R-:W-:Y:S01]  /*7fc0*/  IMAD.WIDE.U32 R4, R7, UR4, R16 ;  /* 0x0000000407047c25 */ /* 0x000fe2000f8e0010 */
[----:B------:R-:W-:-:S03]  /*7fd0*/  ULDC UR4, c[0x0][0x150] ;  /* 0x0000540000047ab9 */ /* 0x000fc60000000800 */
[----:B------:R-:W-:Y:S02]  /*7fe0*/  IMAD R7, R7, UR5, R6 ;  /* 0x0000000507077c24 */ /* 0x000fe4000f8e0206 */
[----:B------:R-:W-:Y:S01]  /*7ff0*/  FMUL R6, R9, UR4 ;  /* 0x0000000409067c20 */ /* 0x000fe20008400000 */
[----:B------:R-:W-:Y:S01]  /*8000*/  ULDC UR4, c[0x0][0x618] ;  /* 0x0001860000047ab9 */ /* 0x000fe20000000800 */
[----:B------:R-:W-:Y:S01]  /*8010*/  ULDC UR5, c[0x0][0x154] ;  /* 0x0000550000057ab9 */ /* 0x000fe20000000800 */
[----:B------:R-:W-:-:S03]  /*8020*/  IMAD.IADD R5, R5, 0x1, R7 ;  /* 0x0000000105057824 */ /* 0x000fc600078e0207 */
[----:B------:R-:W3:Y:S02]  /*8030*/  F2I.U32.TRUNC.NTZ R6, R6 ;  /* 0x0000000600067305 */ /* 0x000ee4000020f000 */
[----:B------:R-:W-:Y:S02]  /*8040*/  SHF.R.U64 R9, R4, UR4, R5 ;  /* 0x0000000404097c19 */ /* 0x000fe40008001205 */
[----:B-1----:R-:W-:-:S05]  /*8050*/  I2FP.F32.U32 R4, R13 ;  /* 0x0000000d00047245 */ /* 0x002fca0000201000 */
[----:B------:R-:W-:Y:S01]  /*8060*/  FMUL R22, R4, UR5 ;  /* 0x0000000504167c20 */ /* 0x000fe20008400000 */
[----:B------:R-:W-:Y:S01]  /*8070*/  SHF.R.U32.HI R4, RZ, UR4, R5 ;  /* 0x00000004ff047c19 */ /* 0x000fe20008011605 */
[----:B------:R-:W-:-:S03]  /*8080*/  ULDC UR4, c[0x0][0x658] ;  /* 0x0001960000047ab9 */ /* 0x000fc60000000800 */
[--C-:B------:R-:W-:Y:S01]  /*8090*/  SHF.R.U64 R21, R9, UR6, R4.reuse ;  /* 0x0000000609157c19 */ /* 0x100fe20008001204 */
[----:B------:R-:W1:Y:S01]  /*80a0*/  F2I.U32.TRUNC.NTZ R22, R22 ;  /* 0x0000001600167305 */ /* 0x000e62000020f000 */
[----:B------:R-:W-:Y:S01]  /*80b0*/  SHF.R.U32.HI R4, RZ, UR6, R4 ;  /* 0x00000006ff047c19 */ /* 0x000fe20008011604 */
[----:B---3--:R-:W-:-:S03]  /*80c0*/  IMAD.MOV R6, RZ, RZ, -R6 ;  /* 0x000000ffff067224 */ /* 0x008fc600078e0a06 */
[----:B------:R-:W-:Y:S01]  /*80d0*/  SHF.R.U64 R15, R21, UR4, R4 ;  /* 0x00000004150f7c19 */ /* 0x000fe20008001204 */
[----:B--2---:R-:W-:Y:S01]  /*80e0*/  IMAD R14, R25, R6, R14 ;  /* 0x00000006190e7224 */ /* 0x004fe200078e020e */
[----:B------:R-:W-:-:S03]  /*80f0*/  SHF.R.U32.HI R23, RZ, UR4, R4 ;  /* 0x00000004ff177c19 */ /* 0x000fc60008011604 */
[----:B------:R-:W-:Y:S02]  /*8100*/  IMAD.MOV.U32 R4, RZ, RZ, R15 ;  /* 0x000000ffff047224 */ /* 0x000fe400078e000f */
[----:B------:R-:W-:Y:S01]  /*8110*/  IMAD.MOV.U32 R5, RZ, RZ, R23 ;  /* 0x000000ffff057224 */ /* 0x000fe200078e0017 */
[----:B-1----:R-:W-:Y:S06]  /*8120*/  @!P1 BRA `(.L_x_171) ;  /* 0x0000000000289947 */ /* 0x002fec0003800000 */
[----:B------:R-:W-:Y:S02]  /*8130*/  ULDC UR4, c[0x0][0x64c] ;  /* 0x0001930000047ab9 */ /* 0x000fe40000000800 */
[----:B------:R-:W-:-:S05]  /*8140*/  IADD3 R5, P1, R15, UR4, RZ ;  /* 0x000000040f057c10 */ /* 0x000fca000ff3e0ff */
[----:B------:R-:W-:-:S04]  /*8150*/  IMAD.X R23, RZ, RZ, R23, P1 ;  /* 0x000000ffff177224 */ /* 0x000fc800008e0617 */
[----:B------:R-:W-:-:S04]  /*8160*/  IMAD.WIDE.U32 R6, R23, UR8, RZ ;  /* 0x0000000817067c25 */ /* 0x000fc8000f8e00ff */
[----:B------:R-:W-:-:S04]  /*8170*/  IMAD.WIDE.U32 R6, P1, R5, UR9, R6 ;  /* 0x0000000905067c25 */ /* 0x000fc8000f820006 */
[----:B------:R-:W-:-:S04]  /*8180*/  IMAD.WIDE.U32 R4, R5, UR8, RZ ;  /* 0x0000000805047c25 */ /* 0x000fc8000f8e00ff */
[----:B------:R-:W-:Y:S01]  /*8190*/  IMAD.MOV.U32 R4, RZ, RZ, R7 ;  /* 0x000000ffff047224 */ /* 0x000fe200078e0007 */
[----:B------:R-:W-:Y:S01]  /*81a0*/  IADD3 RZ, P3, R5, R6, RZ ;  /* 0x0000000605ff7210 */ /* 0x000fe20007f7e0ff */
[----:B------:R-:W-:-:S04]  /*81b0*/  IMAD.X R5, RZ, RZ, RZ, P1 ;  /* 0x000000ffff057224 */ /* 0x000fc800008e06ff */
[----:B------:R-:W-:-:S08]  /*81c0*/  IMAD.WIDE.U32.X R4, R23, UR9, R4, P3 ;  /* 0x0000000917047c25 */ /* 0x000fd000098e0404 */
.L_x_171:
[----:B------:R-:W-:Y:S01]  /*81d0*/  ISETP.NE.AND P1, PT, R2, 0x1, PT ;  /* 0x000000010200780c */ /* 0x000fe20003f25270 */
[----:B------:R-:W-:Y:S01]  /*81e0*/  ULDC UR4, c[0x0][0x648] ;  /* 0x0001920000047ab9 */ /* 0x000fe20000000800 */
[----:B------:R-:W-:Y:S01]  /*81f0*/  LOP3.LUT R21, R21, UR16, RZ, 0xc0, !PT ;  /* 0x0000001015157c12 */ /* 0x000fe2000f8ec0ff */
[----:B------:R-:W-:Y:S01]  /*8200*/  IMAD.MOV R22, RZ, RZ, -R22 ;  /* 0x000000ffff167224 */ /* 0x000fe200078e0a16 */
[----:B------:R-:W-:Y:S01]  /*8210*/  SHF.R.U64 R4, R4, UR4, R5 ;  /* 0x0000000404047c19 */ /* 0x000fe20008001205 */
[----:B------:R-:W-:Y:S01]  /*8220*/  ULDC UR4, c[0x0][0x638] ;  /* 0x00018e0000047ab9 */ /* 0x000fe20000000800 */
[----:B------:R-:W-:Y:S01]  /*8230*/  ULDC UR5, c[0x0][0x610] ;  /* 0x0001840000057ab9 */ /* 0x000fe20000000800 */
[----:B------:R-:W-:Y:S02]  /*8240*/  IMAD.MOV.U32 R5, RZ, RZ, 0x1 ;  /* 0x00000001ff057424 */ /* 0x000fe400078e00ff */
[----:B------:R-:W-:Y:S02]  /*8250*/  IMAD.MOV R6, RZ, RZ, -R4 ;  /* 0x000000ffff067224 */ /* 0x000fe400078e0a04 */
[----:B------:R-:W-:Y:S01]  /*8260*/  IMAD R21, R4, UR17, R21 ;  /* 0x0000001104157c24 */ /* 0x000fe2000f8e0215 */
[----:B------:R-:W-:Y:S01]  /*8270*/  LOP3.LUT R4, R9, UR15, RZ, 0xc0, !PT ;  /* 0x0000000f09047c12 */ /* 0x000fe2000f8ec0ff */
[----:B0-----:R-:W-:-:S02]  /*8280*/  @P1 IMAD R14, R20, R22, R13 ;  /* 0x00000016140e1224 */ /* 0x001fc400078e020d */
[----:B------:R-:W-:Y:S01]  /*8290*/  IMAD R15, R6, UR4, R15 ;  /* 0x00000004060f7c24 */ /* 0x000fe2000f8e020f */
[----:B------:R-:W-:Y:S01]  /*82a0*/  ULDC UR4, c[0x0][0x600] ;  /* 0x0001800000047ab9 */ /* 0x000fe20000000800 */
[----:B------:R-:W-:Y:S02]  /*82b0*/  IMAD R14, R21, UR5, R14 ;  /* 0x00000005150e7c24 */ /* 0x000fe4000f8e020e */
[--C-:B------:R-:W-:Y:S01]  /*82c0*/  IMAD R15, R15, UR4, R4.reuse ;  /* 0x000000040f0f7c24 */ /* 0x100fe2000f8e0204 */
[----:B------:R-:W-:-:S04]  /*82d0*/  PRMT R4, R5, 0x7610, R4 ;  /* 0x0000761005047816 */ /* 0x000fc80000000004 */
[----:B------:R-:W-:Y:S02]  /*82e0*/  SEL R20, R15, R14, !P1 ;  /* 0x0000000e0f147207 */ /* 0x000fe40004800000 */
[----:B------:R-:W-:-:S07]  /*82f0*/  SEL R13, R14, R15, !P1 ;  /* 0x0000000f0e0d7207 */ /* 0x000fce0004800000 */
.L_x_169:
[----:B------:R-:W-:Y:S05]  /*8300*/  BSYNC B1 ;  /* 0x0000000000017941 */ /* 0x000fea0003800000 */
.L_x_168:
[----:B------:R-:W-:-:S13]  /*8310*/  LOP3.LUT P1, RZ, R4, 0xff, RZ, 0xc0, !PT ;  /* 0x000000ff04ff7812 */ /* 0x000fda000782c0ff */
[----:B------:R-:W-:Y:S05]  /*8320*/  @P1 BRA `(.L_x_172) ;  /* 0xfffffff400441947 */ /* 0x000fea000383ffff */
[----:B------:R-:W-:Y:S05]  /*8330*/  BSYNC B0 ;  /* 0x0000000000007941 */ /* 0x000fea0003800000 */
.L_x_160:
[----:B------:R-:W-:-:S03]  /*8340*/  UMOV UR4, 0xffffffff ;  /* 0xffffffff00047882 */ /* 0x000fc60000000000 */
[----:B------:R-:W-:Y:S05]  /*8350*/  BRA.DIV UR4, `(.L_x_173) ;  /* 0x0000000604187947 */ /* 0x000fea000b800000 */
[----:B------:R-:W-:-:S13]  /*8360*/  ELECT P6, URZ, PT ;  /* 0x00000000003f782f */ /* 0x000fda00038c0000 */
.L_x_187:
[----:B------:R-:W-:Y:S04]  /*8370*/  BSSY B0, `(.L_x_174) ;  /* 0x000002b000007945 */ /* 0x000fe80003800000 */
[----:B------:R-:W-:Y:S05]  /*8380*/  @!P6 BRA `(.L_x_175) ;  /* 0x0000000000a4e947 */ /* 0x000fea0003800000 */
[----:B------:R-:W-:-:S04]  /*8390*/  LOP3.LUT R18, R18, 0x2, RZ, 0xfc, !PT ;  /* 0x0000000212127812 */ /* 0x000fc800078efcff */
[----:B------:R-:W-:-:S13]  /*83a0*/  ISETP.NE.AND P0, PT, R18, 0x3, PT ;  /* 0x000000031200780c */ /* 0x000fda0003f05270 */
[----:B------:R-:W-:Y:S05]  /*83b0*/  @!P0 BRA `(.L_x_176) ;  /* 0x0000000000048947 */ /* 0x000fea0003800000 */
[----:B------:R-:W-:Y:S01]  /*83c0*/  BPT.TRAP 0x1 ;  /* 0x000000040000795c */ /* 0x000fe20000300000 */
.L_x_176:
[----:B------:R-:W0:Y:S01]  /*83d0*/  S2R R5, SR_CgaCtaId ;  /* 0x0000000000057919 */ /* 0x000e220000008800 */
[----:B------:R-:W-:Y:S02]  /*83e0*/  MOV R2, 0x400 ;  /* 0x0000040000027802 */ /* 0x000fe40000000f00 */
[----:B------:R-:W-:Y:S02]  /*83f0*/  SHF.L.U32 R4, R0, 0x1f, RZ ;  /* 0x0000001f00047819 */ /* 0x000fe400000006ff */
[----:B0-----:R-:W-:-:S05]  /*8400*/  LEA R2, R5, R2, 0x18 ;  /* 0x0000000205027211 */ /* 0x001fca00078ec0ff */
[----:B------:R-:W-:-:S04]  /*8410*/  VIADD R2, R2, 0x20 ;  /* 0x0000002002027836 */ /* 0x000fc80000000000 */
[C---:B------:R-:W-:Y:S02]  /*8420*/  IMAD R7, R3.reuse, 0x8, R2 ;  /* 0x0000000803077824 */ /* 0x040fe400078e0202 */
[----:B------:R-:W-:Y:S02]  /*8430*/  VIADD R3, R3, 0x1 ;  /* 0x0000000103037836 */ /* 0x000fe40000000000 */
[----:B------:R-:W0:Y:S03]  /*8440*/  SYNCS.PHASECHK.TRANS64.TRYWAIT P0, [R7+URZ], R4 ;  /* 0x00000004070075a7 */ /* 0x000e26000800017f */
[----:B------:R-:W-:-:S04]  /*8450*/  ISETP.NE.AND P1, PT, R3, 0x4, PT ;  /* 0x000000040300780c */ /* 0x000fc80003f25270 */
[----:B------:R-:W-:Y:S02]  /*8460*/  SEL R5, RZ, 0x1, P1 ;  /* 0x00000001ff057807 */ /* 0x000fe40000800000 */
[----:B------:R-:W-:Y:S02]  /*8470*/  SEL R3, R3, RZ, P1 ;  /* 0x000000ff03037207 */ /* 0x000fe40000800000 */
[----:B------:R-:W-:-:S03]  /*8480*/  LOP3.LUT R6, R0, R5, RZ, 0x3c, !PT ;  /* 0x0000000500067212 */ /* 0x000fc600078e3cff */
[----:B------:R-:W-:Y:S01]  /*8490*/  IMAD R8, R3, 0x8, R2 ;  /* 0x0000000803087824 */ /* 0x000fe200078e0202 */
[----:B------:R-:W-:Y:S01]  /*84a0*/  SHF.L.U32 R5, R6, 0x1f, RZ ;  /* 0x0000001f06057819 */ /* 0x000fe200000006ff */
[----:B0-----:R-:W-:Y:S06]  /*84b0*/  @!P0 BRA `(.L_x_177) ;  /* 0x0000000000e08947 */ /* 0x001fec0003800000 */
.L_x_188:
[----:B------:R-:W1:Y:S01]  /*84c0*/  SYNCS.PHASECHK.TRANS64.TRYWAIT P0, [R8+URZ], R5 ;  /* 0x00000005080075a7 */ /* 0x000e62000800017f */
[----:B------:R-:W-:-:S05]  /*84d0*/  VIADD R0, R3, 0x1 ;  /* 0x0000000103007836 */ /* 0x000fca0000000000 */
[----:B------:R-:W-:-:S04]  /*84e0*/  ISETP.NE.AND P1, PT, R0, 0x4, PT ;  /* 0x000000040000780c */ /* 0x000fc80003f25270 */
[----:B------:R-:W-:Y:S02]  /*84f0*/  SEL R3, RZ, 0x1, P1 ;  /* 0x00000001ff037807 */ /* 0x000fe40000800000 */
[----:B0-----:R-:W-:Y:S02]  /*8500*/  SEL R7, R0, RZ, P1 ;  /* 0x000000ff00077207 */ /* 0x001fe40000800000 */
[----:B------:R-:W-:-:S03]  /*8510*/  LOP3.LUT R9, R6, R3, RZ, 0x3c, !PT ;  /* 0x0000000306097212 */ /* 0x000fc600078e3cff */
[----:B------:R-:W-:Y:S01]  /*8520*/  IMAD R11, R7, 0x8, R2 ;  /* 0x00000008070b7824 */ /* 0x000fe200078e0202 */
[----:B------:R-:W-:Y:S01]  /*8530*/  SHF.L.U32 R6, R9, 0x1f, RZ ;  /* 0x0000001f09067819 */ /* 0x000fe200000006ff */
[----:B-1----:R-:W-:Y:S06]  /*8540*/  @!P0 BRA `(.L_x_178) ;  /* 0x0000000000d08947 */ /* 0x002fec0003800000 */
.L_x_189:
[----:B------:R-:W1:Y:S01]  /*8550*/  SYNCS.PHASECHK.TRANS64.TRYWAIT P0, [R11+URZ], R6 ;  /* 0x000000060b0075a7 */ /* 0x000e62000800017f */
[----:B------:R-:W-:-:S05]  /*8560*/  VIADD R0, R7, 0x1 ;  /* 0x0000000107007836 */ /* 0x000fca0000000000 */
[----:B------:R-:W-:-:S04]  /*8570*/  ISETP.NE.AND P1, PT, R0, 0x4, PT ;  /* 0x000000040000780c */ /* 0x000fc80003f25270 */
[----:B------:R-:W-:Y:S02]  /*8580*/  SEL R4, RZ, 0x1, P1 ;  /* 0x00000001ff047807 */ /* 0x000fe40000800000 */
[----:B------:R-:W-:Y:S02]  /*8590*/  SEL R3, R0, RZ, P1 ;  /* 0x000000ff00037207 */ /* 0x000fe40000800000 */
[----:B------:R-:W-:Y:S01]  /*85a0*/  LOP3.LUT R0, R9, R4, RZ, 0x3c, !PT ;  /* 0x0000000409007212 */ /* 0x000fe200078e3cff */
[----:B-1----:R-:W-:Y:S06]  /*85b0*/  @!P0 BRA `(.L_x_179) ;  /* 0x0000000000c88947 */ /* 0x002fec0003800000 */
.L_x_190:
[----:B------:R-:W-:Y:S01]  /*85c0*/  IMAD R3, R3, 0x8, R2 ;  /* 0x0000000803037824 */ /* 0x000fe200078e0202 */
[----:B------:R-:W-:-:S07]  /*85d0*/  SHF.L.U32 R0, R0, 0x1f, RZ ;  /* 0x0000001f00007819 */ /* 0x000fce00000006ff */
.L_x_180:
[----:B--2---:R2:W3:Y:S02]  /*85e0*/  SYNCS.PHASECHK.TRANS64.TRYWAIT P0, [R3+URZ], R0 ;  /* 0x00000000030075a7 */ /* 0x0044e4000800017f */
[----:B---3--:R-:W-:Y:S05]  /*85f0*/  @!P0 NANOSLEEP.SYNCS 0x989680 ;  /* 0x009896800000895d */ /* 0x008fea0003900000 */
[----:B------:R-:W3:Y:S02]  /*8600*/  @!P0 SYNCS.PHASECHK.TRANS64 P0, [R3+URZ], R0 ;  /* 0x00000000030085a7 */ /* 0x000ee4000800007f */
[----:B---3--:R-:W-:Y:S05]  /*8610*/  @!P0 BRA `(.L_x_180) ;  /* 0xfffffffc00f08947 */ /* 0x008fea000383ffff */
.L_x_175:
[----:B------:R-:W-:Y:S05]  /*8620*/  BSYNC B0 ;  /* 0x0000000000007941 */ /* 0x000fea0003800000 */
.L_x_174:
[----:B------:R-:W-:Y:S05]  /*8630*/  EXIT ;  /* 0x000000000000794d */ /* 0x000fea0003800000 */
.L_x_17:
[----:B-1----:R1:W2:Y:S02]  /*8640*/  SYNCS.PHASECHK.TRANS64.TRYWAIT P1, [R3+URZ], R0 ;  /* 0x00000000030075a7 */ /* 0x0022a4000802017f */
[----:B--2---:R-:W-:Y:S05]  /*8650*/  @!P1 NANOSLEEP.SYNCS 0x989680 ;  /* 0x009896800000995d */ /* 0x004fea0003900000 */
[----:B------:R-:W2:Y:S02]  /*8660*/  @!P1 SYNCS.PHASECHK.TRANS64 P1, [R3+URZ], R0 ;  /* 0x00000000030095a7 */ /* 0x000ea4000802007f */
[----:B--2---:R-:W-:Y:S05]  /*8670*/  @!P1 BRA `(.L_x_17) ;  /* 0xfffffffc00f09947 */ /* 0x004fea000383ffff */
[----:B------:R-:W-:Y:S05]  /*8680*/  BRA `(.L_x_16) ;  /* 0xffffff8c00907947 */ /* 0x000fea000383ffff */
.L_x_22:
[----:B-1----:R-:W-:-:S04]  /*8690*/  IMAD.U32 R4, RZ, RZ, UR4 ;  /* 0x00000004ff047e24 */ /* 0x002fc8000f8e00ff */
[----:B------:R1:W2:Y:S03]  /*86a0*/  SYNCS.PHASECHK.TRANS64.TRYWAIT P1, [R4+URZ], R3 ;  /* 0x00000003040075a7 */ /* 0x0002a6000802017f */
[----:B--2---:R-:W-:Y:S05]  /*86b0*/  @!P1 NANOSLEEP.SYNCS 0x989680 ;  /* 0x009896800000995d */ /* 0x004fea0003900000 */
[----:B------:R-:W2:Y:S02]  /*86c0*/  @!P1 SYNCS.PHASECHK.TRANS64 P1, [R4+URZ], R3 ;  /* 0x00000003040095a7 */ /* 0x000ea4000802007f */
[----:B--2---:R-:W-:Y:S05]  /*86d0*/  @!P1 BRA `(.L_x_22) ;  /* 0xfffffffc00ec9947 */ /* 0x004fea000383ffff */
[----:B------:R-:W-:Y:S05]  /*86e0*/  BRA `(.L_x_21) ;  /* 0xffffff9000547947 */ /* 0x000fea000383ffff */
.L_x_161:
[----:B------:R-:W-:Y:S01]  /*86f0*/  BSSY B1, `(.L_x_181) ;  /* 0x0000006000017945 */ /* 0x000fe20003800000 */
[----:B------:R-:W-:-:S07]  /*8700*/  IMAD.MOV.U32 R15, RZ, RZ, -0x1 ;  /* 0xffffffffff0f7424 */ /* 0x000fce00078e00ff */
[----:B------:R-:W-:Y:S05]  /*8710*/  WARPSYNC.COLLECTIVE R15, `(.L_x_182) ;  /* 0x000000000f0c7348 */ /* 0x000fea0003c00000 */
[----:B------:R-:W-:Y:S02]  /*8720*/  ELECT P6, UR62, PT ;  /* 0x00000000003e782f */ /* 0x000fe400038c0000 */
[----:B------:R-:W-:Y:S01]  /*8730*/  MOV R14, UR62 ;  /* 0x0000003e000e7c02 */ /* 0x000fe20008000f00 */
[----:B------:R-:W-:Y:S10]  /*8740*/  ENDCOLLECTIVE ;  /* 0x000000000000791b */ /* 0x000ff40003800000 */
.L_x_182:
[----:B------:R-:W-:Y:S05]  /*8750*/  BSYNC B1 ;  /* 0x0000000000017941 */ /* 0x000fea0003800000 */
.L_x_181:
[----:B------:R-:W-:Y:S05]  /*8760*/  BRA `(.L_x_183) ;  /* 0xfffffff000407947 */ /* 0x000fea000383ffff */
.L_x_164:
[----:B0-----:R0:W1:Y:S02]  /*8770*/  SYNCS.PHASECHK.TRANS64.TRYWAIT P1, [R14+URZ+0x20], R7 ;  /* 0x000020070e0075a7 */ /* 0x001064000802017f */
[----:B-1----:R-:W-:Y:S05]  /*8780*/  @!P1 NANOSLEEP.SYNCS 0x989680 ;  /* 0x009896800000995d */ /* 0x002fea0003900000 */
[----:B------:R-:W1:Y:S02]  /*8790*/  @!P1 SYNCS.PHASECHK.TRANS64 P1, [R14+URZ+0x20], R7 ;  /* 0x000020070e0095a7 */ /* 0x000e64000802007f */
[----:B-1----:R-:W-:Y:S05]  /*87a0*/  @!P1 BRA `(.L_x_164) ;  /* 0xfffffffc00f09947 */ /* 0x002fea000383ffff */
[----:B------:R-:W-:Y:S05]  /*87b0*/  BRA `(.L_x_184) ;  /* 0xfffffff000747947 */ /* 0x000fea000383ffff */
.L_x_173:
[----:B------:R-:W-:Y:S01]  /*87c0*/  BSSY B0, `(.L_x_185) ;  /* 0x0000006000007945 */ /* 0x000fe20003800000 */
[----:B------:R-:W-:-:S07]  /*87d0*/  IMAD.MOV.U32 R15, RZ, RZ, -0x1 ;  /* 0xffffffffff0f7424 */ /* 0x000fce00078e00ff */
[----:B------:R-:W-:Y:S05]  /*87e0*/  WARPSYNC.COLLECTIVE R15, `(.L_x_186) ;  /* 0x000000000f0c7348 */ /* 0x000fea0003c00000 */
[----:B------:R-:W-:Y:S02]  /*87f0*/  ELECT P6, UR62, PT ;  /* 0x00000000003e782f */ /* 0x000fe400038c0000 */
[----:B------:R-:W-:Y:S01]  /*8800*/  MOV R14, UR62 ;  /* 0x0000003e000e7c02 */ /* 0x000fe20008000f00 */
[----:B------:R-:W-:Y:S10]  /*8810*/  ENDCOLLECTIVE ;  /* 0x000000000000791b */ /* 0x000ff40003800000 */
.L_x_186:
[----:B------:R-:W-:Y:S05]  /*8820*/  BSYNC B0 ;  /* 0x0000000000007941 */ /* 0x000fea0003800000 */
.L_x_185:
[----:B------:R-:W-:Y:S05]  /*8830*/  BRA `(.L_x_187) ;  /* 0xfffffff800cc7947 */ /* 0x000fea000383ffff */
.L_x_177:
[----:B0-----:R0:W1:Y:S02]  /*8840*/  SYNCS.PHASECHK.TRANS64.TRYWAIT P0, [R7+URZ], R4 ;  /* 0x00000004070075a7 */ /* 0x001064000800017f */
[----:B-1----:R-:W-:Y:S05]  /*8850*/  @!P0 NANOSLEEP.SYNCS 0x989680 ;  /* 0x009896800000895d */ /* 0x002fea0003900000 */
[----:B------:R-:W1:Y:S02]  /*8860*/  @!P0 SYNCS.PHASECHK.TRANS64 P0, [R7+URZ], R4 ;  /* 0x00000004070085a7 */ /* 0x000e64000800007f */
[----:B-1----:R-:W-:Y:S05]  /*8870*/  @!P0 BRA `(.L_x_177) ;  /* 0xfffffffc00f08947 */ /* 0x002fea000383ffff */
[----:B------:R-:W-:Y:S05]  /*8880*/  BRA `(.L_x_188) ;  /* 0xfffffffc000c7947 */ /* 0x000fea000383ffff */
.L_x_178:
[----:B0-----:R0:W1:Y:S02]  /*8890*/  SYNCS.PHASECHK.TRANS64.TRYWAIT P0, [R8+URZ], R5 ;  /* 0x00000005080075a7 */ /* 0x001064000800017f */
[----:B-1----:R-:W-:Y:S05]  /*88a0*/  @!P0 NANOSLEEP.SYNCS 0x989680 ;  /* 0x009896800000895d */ /* 0x002fea0003900000 */
[----:B------:R-:W1:Y:S02]  /*88b0*/  @!P0 SYNCS.PHASECHK.TRANS64 P0, [R8+URZ], R5 ;  /* 0x00000005080085a7 */ /* 0x000e64000800007f */
[----:B-1----:R-:W-:Y:S05]  /*88c0*/  @!P0 BRA `(.L_x_178) ;  /* 0xfffffffc00f08947 */ /* 0x002fea000383ffff */
[----:B------:R-:W-:Y:S05]  /*88d0*/  BRA `(.L_x_189) ;  /* 0xfffffffc001c7947 */ /* 0x000fea000383ffff */
.L_x_179:
[----:B-1----:R1:W2:Y:S02]  /*88e0*/  SYNCS.PHASECHK.TRANS64.TRYWAIT P0, [R11+URZ], R6 ;  /* 0x000000060b0075a7 */ /* 0x0022a4000800017f */
[----:B--2---:R-:W-:Y:S05]  /*88f0*/  @!P0 NANOSLEEP.SYNCS 0x989680 ;  /* 0x009896800000895d */ /* 0x004fea0003900000 */
[----:B------:R-:W2:Y:S02]  /*8900*/  @!P0 SYNCS.PHASECHK.TRANS64 P0, [R11+URZ], R6 ;  /* 0x000000060b0085a7 */ /* 0x000ea4000800007f */
[----:B--2---:R-:W-:Y:S05]  /*8910*/  @!P0 BRA `(.L_x_179) ;  /* 0xfffffffc00f08947 */ /* 0x004fea000383ffff */
[----:B------:R-:W-:Y:S05]  /*8920*/  BRA `(.L_x_190) ;  /* 0xfffffffc00247947 */ /* 0x000fea000383ffff */
.L_x_191:
[----:B------:R-:W-:-:S00]  /*8930*/  BRA `(.L_x_191) ;  /* 0xfffffffc00fc7947 */ /* 0x000fc0000383ffff */
[----:B------:R-:W-:-:S00]  /*8940*/  NOP ;  /* 0x0000000000007918 */ /* 0x000fc00000000000 */
        /* <DEDUP_REMOVED lines=11> */
.L_x_192:


//--------------------- .nv.global.init           --------------------------
	.section	.nv.global.init,"aw",@progbits
.nv.global.init:
	.type		$str$22,@object
	.size		$str$22,($str$23 - $str$22)
$str$22:
        /*0000*/ 	.byte	0x6b, 0x5f, 0x74, 0x69, 0x6c, 0x65, 0x5f, 0x63, 0x6f, 0x75, 0x6e, 0x74, 0x20, 0x3e, 0x3d, 0x20
        /*0010*/ 	.byte	0x31, 0x00
	.type		$str$23,@object
	.size		$str$23,(__unnamed_1 - $str$23)
$str$23:
        /*0012*/ 	.byte	0x2f, 0x74, 0x6d, 0x70, 0x2f, 0x63, 0x75, 0x74, 0x6c, 0x61, 0x73, 0x73, 0x5f, 0x73, 0x77, 0x65
        /*0022*/ 	.byte	0x65, 0x70, 0x5f, 0x73, 0x72, 0x63, 0x2f, 0x69, 0x6e, 0x63, 0x6c, 0x75, 0x64, 0x65, 0x2f, 0x63
        /*0032*/ 	.byte	0x75, 0x74, 0x6c, 0x61, 0x73, 0x73, 0x2f, 0x67, 0x65, 0x6d, 0x6d, 0x2f, 0x63, 0x6f, 0x6c, 0x6c
        /*0042*/ 	.byte	0x65, 0x63, 0x74, 0x69, 0x76, 0x65, 0x2f, 0x73, 0x6d, 0x39, 0x30, 0x5f, 0x6d, 0x6d, 0x61, 0x5f
        /*0052*/ 	.byte	0x74, 0x6d, 0x61, 0x5f, 0x67, 0x6d, 0x6d, 0x61, 0x5f, 0x73, 0x73, 0x5f, 0x77, 0x61, 0x72, 0x70
        /*0062*/ 	.byte	0x73, 0x70, 0x65, 0x63, 0x69, 0x61, 0x6c, 0x69, 0x7a, 0x65, 0x64, 0x2e, 0x68, 0x70, 0x70, 0x00
	.type		__unnamed_1,@object
	.size		__unnamed_1,(.L_0 - __unnamed_1)
__unnamed_1:
        /*0072*/ 	.byte	0x76, 0x6f, 0x69, 0x64, 0x20, 0x63, 0x75, 0x74, 0x6c, 0x61, 0x73, 0x73, 0x3a, 0x3a, 0x67, 0x65
        /* <DEDUP_REMOVED lines=180> */
        /*0bc2*/ 	.byte	0x79, 0x5d, 0x00
.L_0:


//--------------------- .nv.shared._ZN7cutlass13device_kernelINS_4gemm6kernel13GemmUniversalIN4cute5tupleIJiiiiEEENS1_10collective13CollectiveMmaINS1_34MainloopSm90TmaGmmaWarpSpecializedILi4ENS5_IJNS4_1CILi1EEESB_SB_EEENS1_35KernelTmaWarpSpecializedCooperativeEEENS5_IJNSA_ILi256EEENSA_ILi64EEENSA_ILi32EEEEEENS_10bfloat16_tENS5_IJlSB_lEEESJ_SK_NS4_8TiledMMAINS4_8MMA_AtomIJNS4_4SM904GMMA27MMA_64x64x16_F32BF16BF16_SSILNSO_5MajorE0ELSQ_0ELNSO_7ScaleInE1ELSR_1EEEEEENS4_6LayoutINS5_IJNSA_ILi2EEESB_SB_EEENS5_IJSB_NSA_ILi0EEESX_EEEEENS5_IJNS4_10UnderscoreES10_S10_EEEEENS4_13SM90_TMA_LOADENS4_14ComposedLayoutINS4_7SwizzleILi2ELi4ELi3EEENS4_18smem_ptr_flag_bitsILi16EEENSU_INS5_IJNSA_ILi8EEESH_EEENS5_IJSH_SB_EEEEEEEvNS4_8identityES13_S1D_vS1E_EENS_8epilogue10collective6detail29Sm90TmaWarpSpecializedAdapterINS1H_15DefaultEpilogueISJ_SK_SK_NS1G_6thread17LinearCombinationISJ_Li1EffLNS1L_9ScaleType4KindE0ELNS_15FloatRoundStyleE2ESJ_EENS1_15EpilogueDefaultEEEEEvvEEEEvNT_6ParamsE --------------------------
	.section	.nv.shared._ZN7cutlass13device_kernelINS_4gemm6kernel13GemmUniversalIN4cute5tupleIJiiiiEEENS1_10collective13CollectiveMmaINS1_34MainloopSm90TmaGmmaWarpSpecializedILi4ENS5_IJNS4_1CILi1EEESB_SB_EEENS1_35KernelTmaWarpSpecializedCooperativeEEENS5_IJNSA_ILi256EEENSA_ILi64EEENSA_ILi32EEEEEENS_10bfloat16_tENS5_IJlSB_lEEESJ_SK_NS4_8TiledMMAINS4_8MMA_AtomIJNS4_4SM904GMMA27MMA_64x64x16_F32BF16BF16_SSILNSO_5MajorE0ELSQ_0ELNSO_7ScaleInE1ELSR_1EEEEEENS4_6LayoutINS5_IJNSA_ILi2EEESB_SB_EEENS5_IJSB_NSA_ILi0EEESX_EEEEENS5_IJNS4_10UnderscoreES10_S10_EEEEENS4_13SM90_TMA_LOADENS4_14ComposedLayoutINS4_7SwizzleILi2ELi4ELi3EEENS4_18smem_ptr_flag_bitsILi16EEENSU_INS5_IJNSA_ILi8EEESH_EEENS5_IJSH_SB_EEEEEEEvNS4_8identityES13_S1D_vS1E_EENS_8epilogue10collective6detail29Sm90TmaWarpSpecializedAdapterINS1H_15DefaultEpilogueISJ_SK_SK_NS1G_6thread17LinearCombinationISJ_Li1EffLNS1L_9ScaleType4KindE0ELNS_15FloatRoundStyleE2ESJ_EENS1_15EpilogueDefaultEEEEEvvEEEEvNT_6ParamsE,"aw",@nobits
	.sectionflags	@""
	.align	16
	.zero		1024


//--------------------- .nv.shared.reserved.0     --------------------------
	.section	.nv.shared.reserved.0,"aw",@nobits
	.weak		__nv_reservedSMEM_offset_0_alias
	.size		__nv_reservedSMEM_offset_0_alias, 0, 0
	.other		__nv_reservedSMEM_offset_0_alias,@"STO_CUDA_RESERVED_SHARED STV_DEFAULT"
__nv_reservedSMEM_offset_0_alias:
	.zero		0


//--------------------- .nv.global                --------------------------
	.section	.nv.global,"aw",@nobits
.nv.global:
	.type		_ZN39_INTERNAL_07771e99_4_k_cu_f55566cb_29224cute1_E,@object
	.size		_ZN39_INTERNAL_07771e99_4_k_cu_f55566cb_29224cute1_E,(_ZN39_INTERNAL_07771e99_4_k_cu_f55566cb_29224cuda3std3__45__cpo6cbeginE - _ZN39_INTERNAL_07771e99_4_k_cu_f55566cb_29224cute1_E)
_ZN39_INTERNAL_07771e99_4_k_cu_f55566cb_29224cute1_E:
	.zero		1
	.type		_ZN39_INTERNAL_07771e99_4_k_cu_f55566cb_29224cuda3std3__45__cpo6cbeginE,@object
	.size		_ZN39_INTERNAL_07771e99_4_k_cu_f55566cb_29224cuda3std3__45__cpo6cbeginE,(_ZN39_INTERNAL_07771e99_4_k_cu_f55566cb_29224cuda3std3__48in_placeE - _ZN39_INTERNAL_07771e99_4_k_cu_f55566cb_29224cuda3std3__45__cpo6cbeginE)
_ZN39_INTERNAL_07771e99_4_k_cu_f55566cb_29224cuda3std3__45__cpo6cbeginE:
	.zero		1
	.type		_ZN39_INTERNAL_07771e99_4_k_cu_f55566cb_29224cuda3std3__48in_placeE,@object
	.size		_ZN39_INTERNAL_07771e99_4_k_cu_f55566cb_29224cuda3std3__48in_placeE,(_ZN39_INTERNAL_07771e99_4_k_cu_f55566cb_29224cuda3std6ranges3__45__cpo9iter_moveE - _ZN39_INTERNAL_07771e99_4_k_cu_f55566cb_29224cuda3std3__48in_placeE)
_ZN39_INTERNAL_07771e99_4_k_cu_f55566cb_29224cuda3std3__48in_placeE:
	.zero		1
	.type		_ZN39_INTERNAL_07771e99_4_k_cu_f55566cb_29224cuda3std6ranges3__45__cpo9iter_moveE,@object
	.size		_ZN39_INTERNAL_07771e99_4_k_cu_f55566cb_29224cuda3std6ranges3__45__cpo9iter_moveE,(_ZN39_INTERNAL_07771e99_4_k_cu_f55566cb_29224cuda3std3__45__cpo5beginE - _ZN39_INTERNAL_07771e99_4_k_cu_f55566cb_29224cuda3std6ranges3__45__cpo9iter_moveE)
_ZN39_INTERNAL_07771e99_4_k_cu_f55566cb_29224cuda3std6ranges3__45__cpo9iter_moveE:
	.zero		1
	.type		_ZN39_INTERNAL_07771e99_4_k_cu_f55566cb_29224cuda3std3__45__cpo5beginE,@object
	.size		_ZN39_INTERNAL_07771e99_4_k_cu_f55566cb_29224cuda3std3__45__cpo5beginE,(_ZN39_INTERNAL_07771e99_4_k_cu_f55566cb_29224cuda3std3__441_GLOBAL__N__07771e99_4_k_cu_f55566cb_29226ignoreE - _ZN39_INTERNAL_07771e99_4_k_cu_f55566cb_29224cuda3std3__45__cpo5beginE)
_ZN39_INTERNAL_07771e99_4_k_cu_f55566cb_29224cuda3std3__45__cpo5beginE:
	.zero		1
	.type		_ZN39_INTERNAL_07771e99_4_k_cu_f55566cb_29224cuda3std3__441_GLOBAL__N__07771e99_4_k_cu_f55566cb_29226ignoreE,@object
	.size		_ZN39_INTERNAL_07771e99_4_k_cu_f55566cb_29224cuda3std3__441_GLOBAL__N__07771e99_4_k_cu_f55566cb_29226ignoreE,(_ZN39_INTERNAL_07771e99_4_k_cu_f55566cb_29224cute7productE - _ZN39_INTERNAL_07771e99_4_k_cu_f55566cb_29224cuda3std3__441_GLOBAL__N__07771e99_4_k_cu_f55566cb_29226ignoreE)
_ZN39_INTERNAL_07771e99_4_k_cu_f55566cb_29224cuda3std3__441_GLOBAL__N__07771e99_4_k_cu_f55566cb_29226ignoreE:
	.zero		1
	.type		_ZN39_INTERNAL_07771e99_4_k_cu_f55566cb_29224cute7productE,@object
	.size		_ZN39_INTERNAL_07771e99_4_k_cu_f55566cb_29224cute7productE,(_ZN39_INTERNAL_07771e99_4_k_cu_f55566cb_29224cuda3std3__45__cpo3endE - _ZN39_INTERNAL_07771e99_4_k_cu_f55566cb_29224cute7productE)
_ZN39_INTERNAL_07771e99_4_k_cu_f55566cb_29224cute7productE:
	.zero		1
	.type		_ZN39_INTERNAL_07771e99_4_k_cu_f55566cb_29224cuda3std3__45__cpo3endE,@object
	.size		_ZN39_INTERNAL_07771e99_4_k_cu_f55566cb_29224cuda3std3__45__cpo3endE,(_ZN39_INTERNAL_07771e99_4_k_cu_f55566cb_29224cuda3std3__419piecewise_constructE - _ZN39_INTERNAL_07771e99_4_k_cu_f55566cb_29224cuda3std3__45__cpo3endE)
_ZN39_INTERNAL_07771e99_4_k_cu_f55566cb_29224cuda3std3__45__cpo3endE:
	.zero		1
	.type		_ZN39_INTERNAL_07771e99_4_k_cu_f55566cb_29224cuda3std3__419piecewise_constructE,@object
	.size		_ZN39_INTERNAL_07771e99_4_k_cu_f55566cb_29224cuda3std3__419piecewise_constructE,(_ZN39_INTERNAL_07771e99_4_k_cu_f55566cb_29224cuda3std3__45__cpo4cendE - _ZN39_INTERNAL_07771e99_4_k_cu_f55566cb_29224cuda3std3__419piecewise_constructE)
_ZN39_INTERNAL_07771e99_4_k_cu_f55566cb_29224cuda3std3__419piecewise_constructE:
	.zero		1
	.type		_ZN39_INTERNAL_07771e99_4_k_cu_f55566cb_29224cuda3std3__45__cpo4cendE,@object
	.size		_ZN39_INTERNAL_07771e99_4_k_cu_f55566cb_29224cuda3std3__45__cpo4cendE,(_ZN39_INTERNAL_07771e99_4_k_cu_f55566cb_29224cuda3std6ranges3__45__cpo4swapE - _ZN39_INTERNAL_07771e99_4_k_cu_f55566cb_29224cuda3std3__45__cpo4cendE)
_ZN39_INTERNAL_07771e99_4_k_cu_f55566cb_29224cuda3std3__45__cpo4cendE:
	.zero		1
	.type		_ZN39_INTERNAL_07771e99_4_k_cu_f55566cb_29224cuda3std6ranges3__45__cpo4swapE,@object
	.size		_ZN39_INTERNAL_07771e99_4_k_cu_f55566cb_29224cuda3std6ranges3__45__cpo4swapE,(.L_8 - _ZN39_INTERNAL_07771e99_4_k_cu_f55566cb_29224cuda3std6ranges3__45__cpo4swapE)
_ZN39_INTERNAL_07771e99_4_k_cu_f55566cb_29224cuda3std6ranges3__45__cpo4swapE:
	.zero		1
.L_8:


//--------------------- .nv.constant0._ZN7cutlass13device_kernelINS_4gemm6kernel13GemmUniversalIN4cute5tupleIJiiiiEEENS1_10collective13CollectiveMmaINS1_34MainloopSm90TmaGmmaWarpSpecializedILi4ENS5_IJNS4_1CILi1EEESB_SB_EEENS1_35KernelTmaWarpSpecializedCooperativeEEENS5_IJNSA_ILi256EEENSA_ILi64EEENSA_ILi32EEEEEENS_10bfloat16_tENS5_IJlSB_lEEESJ_SK_NS4_8TiledMMAINS4_8MMA_AtomIJNS4_4SM904GMMA27MMA_64x64x16_F32BF16BF16_SSILNSO_5MajorE0ELSQ_0ELNSO_7ScaleInE1ELSR_1EEEEEENS4_6LayoutINS5_IJNSA_ILi2EEESB_SB_EEENS5_IJSB_NSA_ILi0EEESX_EEEEENS5_IJNS4_10UnderscoreES10_S10_EEEEENS4_13SM90_TMA_LOADENS4_14ComposedLayoutINS4_7SwizzleILi2ELi4ELi3EEENS4_18smem_ptr_flag_bitsILi16EEENSU_INS5_IJNSA_ILi8EEESH_EEENS5_IJSH_SB_EEEEEEEvNS4_8identityES13_S1D_vS1E_EENS_8epilogue10collective6detail29Sm90TmaWarpSpecializedAdapterINS1H_15DefaultEpilogueISJ_SK_SK_NS1G_6thread17LinearCombinationISJ_Li1EffLNS1L_9ScaleType4KindE0ELNS_15FloatRoundStyleE2ESJ_EENS1_15EpilogueDefaultEEEEEvvEEEEvNT_6ParamsE --------------------------
	.section	.nv.constant0._ZN7cutlass13device_kernelINS_4gemm6kernel13GemmUniversalIN4cute5tupleIJiiiiEEENS1_10collective13CollectiveMmaINS1_34MainloopSm90TmaGmmaWarpSpecializedILi4ENS5_IJNS4_1CILi1EEESB_SB_EEENS1_35KernelTmaWarpSpecializedCooperativeEEENS5_IJNSA_ILi256EEENSA_ILi64EEENSA_ILi32EEEEEENS_10bfloat16_tENS5_IJlSB_lEEESJ_SK_NS4_8TiledMMAINS4_8MMA_AtomIJNS4_4SM904GMMA27MMA_64x64x16_F32BF16BF16_SSILNSO_5MajorE0ELSQ_0ELNSO_7ScaleInE1ELSR_1EEEEEENS4_6LayoutINS5_IJNSA_ILi2EEESB_SB_EEENS5_IJSB_NSA_ILi0EEESX_EEEEENS5_IJNS4_10UnderscoreES10_S10_EEEEENS4_13SM90_TMA_LOADENS4_14ComposedLayoutINS4_7SwizzleILi2ELi4ELi3EEENS4_18smem_ptr_flag_bitsILi16EEENSU_INS5_IJNSA_ILi8EEESH_EEENS5_IJSH_SB_EEEEEEEvNS4_8identityES13_S1D_vS1E_EENS_8epilogue10collective6detail29Sm90TmaWarpSpecializedAdapterINS1H_15DefaultEpilogueISJ_SK_SK_NS1G_6thread17LinearCombinationISJ_Li1EffLNS1L_9ScaleType4KindE0ELNS_15FloatRoundStyleE2ESJ_EENS1_15EpilogueDefaultEEEEEvvEEEEvNT_6ParamsE,"a",@progbits
	.sectionflags	@""
	.align	4
.nv.constant0._ZN7cutlass13device_kernelINS_4gemm6kernel13GemmUniversalIN4cute5tupleIJiiiiEEENS1_10collective13CollectiveMmaINS1_34MainloopSm90TmaGmmaWarpSpecializedILi4ENS5_IJNS4_1CILi1EEESB_SB_EEENS1_35KernelTmaWarpSpecializedCooperativeEEENS5_IJNSA_ILi256EEENSA_ILi64EEENSA_ILi32EEEEEENS_10bfloat16_tENS5_IJlSB_lEEESJ_SK_NS4_8TiledMMAINS4_8MMA_AtomIJNS4_4SM904GMMA27MMA_64x64x16_F32BF16BF16_SSILNSO_5MajorE0ELSQ_0ELNSO_7ScaleInE1ELSR_1EEEEEENS4_6LayoutINS5_IJNSA_ILi2EEESB_SB_EEENS5_IJSB_NSA_ILi0EEESX_EEEEENS5_IJNS4_10UnderscoreES10_S10_EEEEENS4_13SM90_TMA_LOADENS4_14ComposedLayoutINS4_7SwizzleILi2ELi4ELi3EEENS4_18smem_ptr_flag_bitsILi16EEENSU_INS5_IJNSA_ILi8EEESH_EEENS5_IJSH_SB_EEEEEEEvNS4_8identityES13_S1D_vS1E_EENS_8epilogue10collective6detail29Sm90TmaWarpSpecializedAdapterINS1H_15DefaultEpilogueISJ_SK_SK_NS1G_6thread17LinearCombinationISJ_Li1EffLNS1L_9ScaleType4KindE0ELNS_15FloatRoundStyleE2ESJ_EENS1_15EpilogueDefaultEEEEEvvEEEEvNT_6ParamsE:
	.zero		1664


//--------------------- SYMBOLS --------------------------

	.type		.nv.reservedSmem.offset0,@object
	.size		.nv.reservedSmem.offset0,0x4
	.type		__assertfail,@function
